//
// Generated by NVIDIA NVVM Compiler
//
// Compiler Build ID: CL-36424714
// Cuda compilation tools, release 13.0, V13.0.88
// Based on NVVM 20.0.0
//

.version 9.0
.target sm_100
.address_size 64

	// .globl	_Z15gpu_monte_carloPdP17curandStateXORWOW
.global .align 4 .b8 precalc_xorwow_matrix[102400];
.global .align 4 .b8 precalc_xorwow_offset_matrix[102400];
.global .align 4 .b8 mrg32k3aM1[2304];
.global .align 4 .b8 mrg32k3aM2[2304];
.global .align 4 .b8 mrg32k3aM1SubSeq[2016];
.global .align 4 .b8 mrg32k3aM2SubSeq[2016];
.global .align 4 .b8 mrg32k3aM1Seq[2304];
.global .align 4 .b8 mrg32k3aM2Seq[2304];
.const .align 8 .b8 __cr_lgamma_table[72];

.visible .entry _Z15gpu_monte_carloPdP17curandStateXORWOW(
	.param .u64 .ptr .align 1 _Z15gpu_monte_carloPdP17curandStateXORWOW_param_0,
	.param .u64 .ptr .align 1 _Z15gpu_monte_carloPdP17curandStateXORWOW_param_1
)
{
	.reg .pred 	%p<25>;
	.reg .b32 	%r<527>;
	.reg .b32 	%f<17>;
	.reg .b64 	%rd<22>;
	.reg .b64 	%fd<29>;

	ld.param.u64 	%rd8, [_Z15gpu_monte_carloPdP17curandStateXORWOW_param_0];
	ld.param.u64 	%rd9, [_Z15gpu_monte_carloPdP17curandStateXORWOW_param_1];
	cvta.to.global.u64 	%rd10, %rd9;
	mov.u32 	%r214, %tid.x;
	mov.u32 	%r215, %ntid.x;
	mov.u32 	%r216, %ctaid.x;
	mad.lo.s32 	%r217, %r215, %r216, %r214;
	cvt.u64.u32 	%rd1, %r217;
	mul.wide.u32 	%rd11, %r217, 48;
	add.s64 	%rd2, %rd10, %rd11;
	mov.b32 	%r435, 1593684748;
	mov.b32 	%r218, 832094735;
	st.global.v2.u32 	[%rd2], {%r218, %r435};
	mov.b32 	%r433, -123459836;
	mov.b32 	%r434, 1111207954;
	st.global.v2.u32 	[%rd2+8], {%r434, %r433};
	mov.b32 	%r431, 1476011280;
	mov.b32 	%r432, -589760388;
	st.global.v2.u32 	[%rd2+16], {%r432, %r431};
	setp.eq.s32 	%p1, %r217, 0;
	@%p1 bra 	$L__BB0_42;
	mov.b32 	%r417, 0;
	mov.b32 	%r435, 1593684748;
	mov.b32 	%r434, 1111207954;
	mov.b32 	%r433, -123459836;
	mov.b32 	%r432, -589760388;
	mov.b32 	%r431, 1476011280;
	mov.u64 	%rd21, %rd1;
$L__BB0_2:
	and.b64  	%rd4, %rd21, 3;
	setp.eq.s64 	%p2, %rd4, 0;
	@%p2 bra 	$L__BB0_41;
	mul.wide.u32 	%rd12, %r417, 3200;
	mov.u64 	%rd13, precalc_xorwow_matrix;
	add.s64 	%rd5, %rd13, %rd12;
	cvt.u32.u64 	%r7, %rd4;
	mov.b32 	%r418, 0;
$L__BB0_4:
	mov.b32 	%r431, 0;
	mov.u32 	%r432, %r431;
	mov.u32 	%r433, %r431;
	mov.u32 	%r434, %r431;
	mov.u32 	%r435, %r431;
	mov.u32 	%r424, %r431;
$L__BB0_5:
	mul.wide.u32 	%rd14, %r424, 4;
	add.s64 	%rd15, %rd2, %rd14;
	ld.global.u32 	%r15, [%rd15+4];
	shl.b32 	%r16, %r424, 5;
	mov.b32 	%r430, 0;
$L__BB0_6:
	.pragma "nounroll";
	shr.u32 	%r228, %r15, %r430;
	and.b32  	%r229, %r228, 1;
	setp.eq.b32 	%p3, %r229, 1;
	not.pred 	%p4, %p3;
	add.s32 	%r230, %r16, %r430;
	mul.lo.s32 	%r231, %r230, 5;
	mul.wide.u32 	%rd16, %r231, 4;
	add.s64 	%rd6, %rd5, %rd16;
	@%p4 bra 	$L__BB0_8;
	ld.global.u32 	%r232, [%rd6];
	xor.b32  	%r435, %r435, %r232;
	ld.global.u32 	%r233, [%rd6+4];
	xor.b32  	%r434, %r434, %r233;
	ld.global.u32 	%r234, [%rd6+8];
	xor.b32  	%r433, %r433, %r234;
	ld.global.u32 	%r235, [%rd6+12];
	xor.b32  	%r432, %r432, %r235;
	ld.global.u32 	%r236, [%rd6+16];
	xor.b32  	%r431, %r431, %r236;
$L__BB0_8:
	and.b32  	%r238, %r228, 2;
	setp.eq.s32 	%p5, %r238, 0;
	@%p5 bra 	$L__BB0_10;
	ld.global.u32 	%r239, [%rd6+20];
	xor.b32  	%r435, %r435, %r239;
	ld.global.u32 	%r240, [%rd6+24];
	xor.b32  	%r434, %r434, %r240;
	ld.global.u32 	%r241, [%rd6+28];
	xor.b32  	%r433, %r433, %r241;
	ld.global.u32 	%r242, [%rd6+32];
	xor.b32  	%r432, %r432, %r242;
	ld.global.u32 	%r243, [%rd6+36];
	xor.b32  	%r431, %r431, %r243;
$L__BB0_10:
	and.b32  	%r245, %r228, 4;
	setp.eq.s32 	%p6, %r245, 0;
	@%p6 bra 	$L__BB0_12;
	ld.global.u32 	%r246, [%rd6+40];
	xor.b32  	%r435, %r435, %r246;
	ld.global.u32 	%r247, [%rd6+44];
	xor.b32  	%r434, %r434, %r247;
	ld.global.u32 	%r248, [%rd6+48];
	xor.b32  	%r433, %r433, %r248;
	ld.global.u32 	%r249, [%rd6+52];
	xor.b32  	%r432, %r432, %r249;
	ld.global.u32 	%r250, [%rd6+56];
	xor.b32  	%r431, %r431, %r250;
$L__BB0_12:
	and.b32  	%r252, %r228, 8;
	setp.eq.s32 	%p7, %r252, 0;
	@%p7 bra 	$L__BB0_14;
	ld.global.u32 	%r253, [%rd6+60];
	xor.b32  	%r435, %r435, %r253;
	ld.global.u32 	%r254, [%rd6+64];
	xor.b32  	%r434, %r434, %r254;
	ld.global.u32 	%r255, [%rd6+68];
	xor.b32  	%r433, %r433, %r255;
	ld.global.u32 	%r256, [%rd6+72];
	xor.b32  	%r432, %r432, %r256;
	ld.global.u32 	%r257, [%rd6+76];
	xor.b32  	%r431, %r431, %r257;
$L__BB0_14:
	and.b32  	%r259, %r228, 16;
	setp.eq.s32 	%p8, %r259, 0;
	@%p8 bra 	$L__BB0_16;
	ld.global.u32 	%r260, [%rd6+80];
	xor.b32  	%r435, %r435, %r260;
	ld.global.u32 	%r261, [%rd6+84];
	xor.b32  	%r434, %r434, %r261;
	ld.global.u32 	%r262, [%rd6+88];
	xor.b32  	%r433, %r433, %r262;
	ld.global.u32 	%r263, [%rd6+92];
	xor.b32  	%r432, %r432, %r263;
	ld.global.u32 	%r264, [%rd6+96];
	xor.b32  	%r431, %r431, %r264;
$L__BB0_16:
	and.b32  	%r266, %r228, 32;
	setp.eq.s32 	%p9, %r266, 0;
	@%p9 bra 	$L__BB0_18;
	ld.global.u32 	%r267, [%rd6+100];
	xor.b32  	%r435, %r435, %r267;
	ld.global.u32 	%r268, [%rd6+104];
	xor.b32  	%r434, %r434, %r268;
	ld.global.u32 	%r269, [%rd6+108];
	xor.b32  	%r433, %r433, %r269;
	ld.global.u32 	%r270, [%rd6+112];
	xor.b32  	%r432, %r432, %r270;
	ld.global.u32 	%r271, [%rd6+116];
	xor.b32  	%r431, %r431, %r271;
$L__BB0_18:
	and.b32  	%r273, %r228, 64;
	setp.eq.s32 	%p10, %r273, 0;
	@%p10 bra 	$L__BB0_20;
	ld.global.u32 	%r274, [%rd6+120];
	xor.b32  	%r435, %r435, %r274;
	ld.global.u32 	%r275, [%rd6+124];
	xor.b32  	%r434, %r434, %r275;
	ld.global.u32 	%r276, [%rd6+128];
	xor.b32  	%r433, %r433, %r276;
	ld.global.u32 	%r277, [%rd6+132];
	xor.b32  	%r432, %r432, %r277;
	ld.global.u32 	%r278, [%rd6+136];
	xor.b32  	%r431, %r431, %r278;
$L__BB0_20:
	and.b32  	%r280, %r228, 128;
	setp.eq.s32 	%p11, %r280, 0;
	@%p11 bra 	$L__BB0_22;
	ld.global.u32 	%r281, [%rd6+140];
	xor.b32  	%r435, %r435, %r281;
	ld.global.u32 	%r282, [%rd6+144];
	xor.b32  	%r434, %r434, %r282;
	ld.global.u32 	%r283, [%rd6+148];
	xor.b32  	%r433, %r433, %r283;
	ld.global.u32 	%r284, [%rd6+152];
	xor.b32  	%r432, %r432, %r284;
	ld.global.u32 	%r285, [%rd6+156];
	xor.b32  	%r431, %r431, %r285;
$L__BB0_22:
	and.b32  	%r287, %r228, 256;
	setp.eq.s32 	%p12, %r287, 0;
	@%p12 bra 	$L__BB0_24;
	ld.global.u32 	%r288, [%rd6+160];
	xor.b32  	%r435, %r435, %r288;
	ld.global.u32 	%r289, [%rd6+164];
	xor.b32  	%r434, %r434, %r289;
	ld.global.u32 	%r290, [%rd6+168];
	xor.b32  	%r433, %r433, %r290;
	ld.global.u32 	%r291, [%rd6+172];
	xor.b32  	%r432, %r432, %r291;
	ld.global.u32 	%r292, [%rd6+176];
	xor.b32  	%r431, %r431, %r292;
$L__BB0_24:
	and.b32  	%r294, %r228, 512;
	setp.eq.s32 	%p13, %r294, 0;
	@%p13 bra 	$L__BB0_26;
	ld.global.u32 	%r295, [%rd6+180];
	xor.b32  	%r435, %r435, %r295;
	ld.global.u32 	%r296, [%rd6+184];
	xor.b32  	%r434, %r434, %r296;
	ld.global.u32 	%r297, [%rd6+188];
	xor.b32  	%r433, %r433, %r297;
	ld.global.u32 	%r298, [%rd6+192];
	xor.b32  	%r432, %r432, %r298;
	ld.global.u32 	%r299, [%rd6+196];
	xor.b32  	%r431, %r431, %r299;
$L__BB0_26:
	and.b32  	%r301, %r228, 1024;
	setp.eq.s32 	%p14, %r301, 0;
	@%p14 bra 	$L__BB0_28;
	ld.global.u32 	%r302, [%rd6+200];
	xor.b32  	%r435, %r435, %r302;
	ld.global.u32 	%r303, [%rd6+204];
	xor.b32  	%r434, %r434, %r303;
	ld.global.u32 	%r304, [%rd6+208];
	xor.b32  	%r433, %r433, %r304;
	ld.global.u32 	%r305, [%rd6+212];
	xor.b32  	%r432, %r432, %r305;
	ld.global.u32 	%r306, [%rd6+216];
	xor.b32  	%r431, %r431, %r306;
$L__BB0_28:
	and.b32  	%r308, %r228, 2048;
	setp.eq.s32 	%p15, %r308, 0;
	@%p15 bra 	$L__BB0_30;
	ld.global.u32 	%r309, [%rd6+220];
	xor.b32  	%r435, %r435, %r309;
	ld.global.u32 	%r310, [%rd6+224];
	xor.b32  	%r434, %r434, %r310;
	ld.global.u32 	%r311, [%rd6+228];
	xor.b32  	%r433, %r433, %r311;
	ld.global.u32 	%r312, [%rd6+232];
	xor.b32  	%r432, %r432, %r312;
	ld.global.u32 	%r313, [%rd6+236];
	xor.b32  	%r431, %r431, %r313;
$L__BB0_30:
	and.b32  	%r315, %r228, 4096;
	setp.eq.s32 	%p16, %r315, 0;
	@%p16 bra 	$L__BB0_32;
	ld.global.u32 	%r316, [%rd6+240];
	xor.b32  	%r435, %r435, %r316;
	ld.global.u32 	%r317, [%rd6+244];
	xor.b32  	%r434, %r434, %r317;
	ld.global.u32 	%r318, [%rd6+248];
	xor.b32  	%r433, %r433, %r318;
	ld.global.u32 	%r319, [%rd6+252];
	xor.b32  	%r432, %r432, %r319;
	ld.global.u32 	%r320, [%rd6+256];
	xor.b32  	%r431, %r431, %r320;
$L__BB0_32:
	and.b32  	%r322, %r228, 8192;
	setp.eq.s32 	%p17, %r322, 0;
	@%p17 bra 	$L__BB0_34;
	ld.global.u32 	%r323, [%rd6+260];
	xor.b32  	%r435, %r435, %r323;
	ld.global.u32 	%r324, [%rd6+264];
	xor.b32  	%r434, %r434, %r324;
	ld.global.u32 	%r325, [%rd6+268];
	xor.b32  	%r433, %r433, %r325;
	ld.global.u32 	%r326, [%rd6+272];
	xor.b32  	%r432, %r432, %r326;
	ld.global.u32 	%r327, [%rd6+276];
	xor.b32  	%r431, %r431, %r327;
$L__BB0_34:
	and.b32  	%r329, %r228, 16384;
	setp.eq.s32 	%p18, %r329, 0;
	@%p18 bra 	$L__BB0_36;
	ld.global.u32 	%r330, [%rd6+280];
	xor.b32  	%r435, %r435, %r330;
	ld.global.u32 	%r331, [%rd6+284];
	xor.b32  	%r434, %r434, %r331;
	ld.global.u32 	%r332, [%rd6+288];
	xor.b32  	%r433, %r433, %r332;
	ld.global.u32 	%r333, [%rd6+292];
	xor.b32  	%r432, %r432, %r333;
	ld.global.u32 	%r334, [%rd6+296];
	xor.b32  	%r431, %r431, %r334;
$L__BB0_36:
	and.b32  	%r336, %r228, 32768;
	setp.eq.s32 	%p19, %r336, 0;
	@%p19 bra 	$L__BB0_38;
	ld.global.u32 	%r337, [%rd6+300];
	xor.b32  	%r435, %r435, %r337;
	ld.global.u32 	%r338, [%rd6+304];
	xor.b32  	%r434, %r434, %r338;
	ld.global.u32 	%r339, [%rd6+308];
	xor.b32  	%r433, %r433, %r339;
	ld.global.u32 	%r340, [%rd6+312];
	xor.b32  	%r432, %r432, %r340;
	ld.global.u32 	%r341, [%rd6+316];
	xor.b32  	%r431, %r431, %r341;
$L__BB0_38:
	add.s32 	%r430, %r430, 16;
	setp.ne.s32 	%p20, %r430, 32;
	@%p20 bra 	$L__BB0_6;
	mad.lo.s32 	%r342, %r424, -31, %r16;
	add.s32 	%r424, %r342, 1;
	setp.ne.s32 	%p21, %r424, 5;
	@%p21 bra 	$L__BB0_5;
	st.global.u32 	[%rd2+4], %r435;
	st.global.u32 	[%rd2+8], %r434;
	st.global.u32 	[%rd2+12], %r433;
	st.global.u32 	[%rd2+16], %r432;
	st.global.u32 	[%rd2+20], %r431;
	add.s32 	%r418, %r418, 1;
	setp.lt.u32 	%p22, %r418, %r7;
	@%p22 bra 	$L__BB0_4;
$L__BB0_41:
	shr.u64 	%rd7, %rd21, 2;
	add.s32 	%r417, %r417, 1;
	setp.gt.u64 	%p23, %rd21, 3;
	mov.u64 	%rd21, %rd7;
	@%p23 bra 	$L__BB0_2;
$L__BB0_42:
	mov.b32 	%r344, 0;
	st.global.v2.u32 	[%rd2+24], {%r344, %r344};
	st.global.u32 	[%rd2+32], %r344;
	mov.b64 	%rd17, 0;
	st.global.u64 	[%rd2+40], %rd17;
	mov.f64 	%fd28, 0d0000000000000000;
	mov.b32 	%r521, 832457172;
$L__BB0_43:
	shr.u32 	%r345, %r435, 2;
	xor.b32  	%r346, %r345, %r435;
	shl.b32 	%r347, %r431, 4;
	shl.b32 	%r348, %r346, 1;
	xor.b32  	%r349, %r348, %r347;
	xor.b32  	%r350, %r349, %r346;
	xor.b32  	%r351, %r350, %r431;
	shr.u32 	%r352, %r434, 2;
	xor.b32  	%r353, %r352, %r434;
	shl.b32 	%r354, %r351, 4;
	shl.b32 	%r355, %r353, 1;
	xor.b32  	%r356, %r355, %r354;
	xor.b32  	%r357, %r356, %r353;
	xor.b32  	%r358, %r357, %r351;
	shr.u32 	%r359, %r433, 2;
	xor.b32  	%r360, %r359, %r433;
	shl.b32 	%r361, %r358, 4;
	shl.b32 	%r362, %r360, 1;
	xor.b32  	%r363, %r362, %r361;
	xor.b32  	%r364, %r363, %r360;
	xor.b32  	%r365, %r364, %r358;
	shr.u32 	%r366, %r432, 2;
	xor.b32  	%r367, %r366, %r432;
	shl.b32 	%r368, %r365, 4;
	shl.b32 	%r369, %r367, 1;
	xor.b32  	%r370, %r369, %r368;
	xor.b32  	%r371, %r370, %r367;
	xor.b32  	%r435, %r371, %r365;
	shr.u32 	%r372, %r431, 2;
	xor.b32  	%r373, %r372, %r431;
	shl.b32 	%r374, %r435, 4;
	shl.b32 	%r375, %r373, 1;
	xor.b32  	%r376, %r375, %r374;
	xor.b32  	%r377, %r376, %r373;
	xor.b32  	%r434, %r377, %r435;
	shr.u32 	%r378, %r351, 2;
	xor.b32  	%r379, %r378, %r351;
	shl.b32 	%r380, %r434, 4;
	shl.b32 	%r381, %r379, 1;
	xor.b32  	%r382, %r381, %r380;
	xor.b32  	%r383, %r382, %r379;
	xor.b32  	%r433, %r383, %r434;
	shr.u32 	%r384, %r358, 2;
	xor.b32  	%r385, %r384, %r358;
	shl.b32 	%r386, %r433, 4;
	shl.b32 	%r387, %r385, 1;
	xor.b32  	%r388, %r387, %r386;
	xor.b32  	%r389, %r388, %r385;
	xor.b32  	%r432, %r389, %r433;
	shr.u32 	%r390, %r365, 2;
	xor.b32  	%r391, %r390, %r365;
	shl.b32 	%r392, %r432, 4;
	shl.b32 	%r393, %r391, 1;
	xor.b32  	%r394, %r393, %r392;
	xor.b32  	%r395, %r394, %r391;
	xor.b32  	%r431, %r395, %r432;
	add.s32 	%r396, %r521, %r431;
	add.s32 	%r397, %r351, %r521;
	cvt.rn.f32.u32 	%f1, %r397;
	fma.rn.f32 	%f2, %f1, 0f2F800000, 0f2F000000;
	cvt.f64.f32 	%fd4, %f2;
	mul.f64 	%fd5, %fd4, 0d4014000000000000;
	add.s32 	%r398, %r521, %r358;
	add.s32 	%r399, %r398, 362437;
	cvt.rn.f32.u32 	%f3, %r399;
	fma.rn.f32 	%f4, %f3, 0f2F800000, 0f2F000000;
	cvt.f64.f32 	%fd6, %f4;
	mul.f64 	%fd7, %fd6, 0d4014000000000000;
	fma.rn.f64 	%fd8, %fd5, 0d4000000000000000, %fd7;
	add.f64 	%fd9, %fd28, %fd8;
	add.s32 	%r400, %r521, %r365;
	add.s32 	%r401, %r400, 724874;
	cvt.rn.f32.u32 	%f5, %r401;
	fma.rn.f32 	%f6, %f5, 0f2F800000, 0f2F000000;
	cvt.f64.f32 	%fd10, %f6;
	mul.f64 	%fd11, %fd10, 0d4014000000000000;
	add.s32 	%r402, %r521, %r435;
	add.s32 	%r403, %r402, 1087311;
	cvt.rn.f32.u32 	%f7, %r403;
	fma.rn.f32 	%f8, %f7, 0f2F800000, 0f2F000000;
	cvt.f64.f32 	%fd12, %f8;
	mul.f64 	%fd13, %fd12, 0d4014000000000000;
	fma.rn.f64 	%fd14, %fd11, 0d4000000000000000, %fd13;
	add.f64 	%fd15, %fd9, %fd14;
	add.s32 	%r404, %r521, %r434;
	add.s32 	%r405, %r404, 1449748;
	cvt.rn.f32.u32 	%f9, %r405;
	fma.rn.f32 	%f10, %f9, 0f2F800000, 0f2F000000;
	cvt.f64.f32 	%fd16, %f10;
	mul.f64 	%fd17, %fd16, 0d4014000000000000;
	add.s32 	%r406, %r521, %r433;
	add.s32 	%r407, %r406, 1812185;
	cvt.rn.f32.u32 	%f11, %r407;
	fma.rn.f32 	%f12, %f11, 0f2F800000, 0f2F000000;
	cvt.f64.f32 	%fd18, %f12;
	mul.f64 	%fd19, %fd18, 0d4014000000000000;
	fma.rn.f64 	%fd20, %fd17, 0d4000000000000000, %fd19;
	add.f64 	%fd21, %fd15, %fd20;
	add.s32 	%r408, %r521, %r432;
	add.s32 	%r409, %r408, 2174622;
	cvt.rn.f32.u32 	%f13, %r409;
	fma.rn.f32 	%f14, %f13, 0f2F800000, 0f2F000000;
	cvt.f64.f32 	%fd22, %f14;
	mul.f64 	%fd23, %fd22, 0d4014000000000000;
	add.s32 	%r410, %r396, 2537059;
	cvt.rn.f32.u32 	%f15, %r410;
	fma.rn.f32 	%f16, %f15, 0f2F800000, 0f2F000000;
	cvt.f64.f32 	%fd24, %f16;
	mul.f64 	%fd25, %fd24, 0d4014000000000000;
	fma.rn.f64 	%fd26, %fd23, 0d4000000000000000, %fd25;
	add.f64 	%fd28, %fd21, %fd26;
	add.s32 	%r521, %r521, 2899496;
	setp.ne.s32 	%p24, %r521, 1557331172;
	@%p24 bra 	$L__BB0_43;
	st.global.v2.u32 	[%rd2+8], {%r434, %r433};
	st.global.v2.u32 	[%rd2+16], {%r432, %r431};
	mov.b32 	%r411, 1556968735;
	st.global.v2.u32 	[%rd2], {%r411, %r435};
	cvta.to.global.u64 	%rd18, %rd8;
	mul.f64 	%fd27, %fd28, 0d3F9999999999999A;
	shl.b64 	%rd19, %rd1, 3;
	add.s64 	%rd20, %rd18, %rd19;
	st.global.f64 	[%rd20], %fd27;
	ret;

}


// ===== COMPILED SASS (sm_100) =====

	.target	sm_100

	.elftype	@"ET_EXEC"


//--------------------- .note.nv.tkinfo           --------------------------
	.section	.note.nv.tkinfo,"",@"SHT_NOTE"
	.sectionflags	@"SHF_NOTE_NV_TKINFO"
	.tkinfo
        /*0018*/ 	.word	0x00000002
        /*0030*/ 	.string	""
        /*0030*/ 	.string	"ptxas"
        /*0030*/ 	.string	"Cuda compilation tools, release 13.0, V13.0.88"
        /*0030*/ 	.string	"Build cuda_13.0.r13.0/compiler.36424714_0"
        /*0030*/ 	.string	"-arch sm_100 -m 64 "



//--------------------- .note.nv.cuinfo           --------------------------
	.section	.note.nv.cuinfo,"",@"SHT_NOTE"
	.sectionflags	@"SHF_NOTE_NV_CUINFO"
        /*0018*/ 	.short	0x0002
        /*001a*/ 	.short	0x0064
        /*001c*/ 	.short	0x0082
	.zero		2


//--------------------- .nv.info                  --------------------------
	.section	.nv.info,"",@"SHT_CUDA_INFO"
	.align	4


	//----- nvinfo : EIATTR_REGCOUNT
	.align		4
        /*0000*/ 	.byte	0x04, 0x2f
        /*0002*/ 	.short	(.L_10 - .L_9)
	.align		4
.L_9:
        /*0004*/ 	.word	index@(_Z15gpu_monte_carloPdP17curandStateXORWOW)
        /*0008*/ 	.word	0x0000001f


	//----- nvinfo : EIATTR_FRAME_SIZE
	.align		4
.L_10:
        /*000c*/ 	.byte	0x04, 0x11
        /*000e*/ 	.short	(.L_12 - .L_11)
	.align		4
.L_11:
        /*0010*/ 	.word	index@(_Z15gpu_monte_carloPdP17curandStateXORWOW)
        /*0014*/ 	.word	0x00000000


	//----- nvinfo : EIATTR_MIN_STACK_SIZE
	.align		4
.L_12:
        /*0018*/ 	.byte	0x04, 0x12
        /*001a*/ 	.short	(.L_14 - .L_13)
	.align		4
.L_13:
        /*001c*/ 	.word	index@(_Z15gpu_monte_carloPdP17curandStateXORWOW)
        /*0020*/ 	.word	0x00000000
.L_14:


//--------------------- .nv.compat                --------------------------
	.section	.nv.compat,"",@"SHT_CUDA_COMPAT_INFO"
	.align	4
        /*0000*/ 	.byte	0x02, 0x09, 0x00, 0x00, 0x02, 0x02, 0x01, 0x00, 0x02, 0x05, 0x05, 0x00, 0x03, 0x07, 0x01, 0x01
        /*0010*/ 	.byte	0x02, 0x03, 0x00, 0x00, 0x02, 0x06, 0x01, 0x00, 0x04, 0x0b, 0x08, 0x00, 0x01, 0x00, 0x00, 0x00
        /*0020*/ 	.byte	0x00, 0x00, 0x00, 0x00


//--------------------- .nv.info._Z15gpu_monte_carloPdP17curandStateXORWOW --------------------------
	.section	.nv.info._Z15gpu_monte_carloPdP17curandStateXORWOW,"",@"SHT_CUDA_INFO"
	.sectionflags	@""
	.align	4


	//----- nvinfo : EIATTR_CUDA_API_VERSION
	.align		4
        /*0000*/ 	.byte	0x04, 0x37
        /*0002*/ 	.short	(.L_16 - .L_15)
.L_15:
        /*0004*/ 	.word	0x00000082


	//----- nvinfo : EIATTR_KPARAM_INFO
	.align		4
.L_16:
        /*0008*/ 	.byte	0x04, 0x17
        /*000a*/ 	.short	(.L_18 - .L_17)
.L_17:
        /*000c*/ 	.word	0x00000000
        /*0010*/ 	.short	0x0001
        /*0012*/ 	.short	0x0008
        /*0014*/ 	.byte	0x00, 0xf5, 0x21, 0x00


	//----- nvinfo : EIATTR_KPARAM_INFO
	.align		4
.L_18:
        /*0018*/ 	.byte	0x04, 0x17
        /*001a*/ 	.short	(.L_20 - .L_19)
.L_19:
        /*001c*/ 	.word	0x00000000
        /*0020*/ 	.short	0x0000
        /*0022*/ 	.short	0x0000
        /*0024*/ 	.byte	0x00, 0xf5, 0x21, 0x00


	//----- nvinfo : EIATTR_SPARSE_MMA_MASK
	.align		4
.L_20:
        /*0028*/ 	.byte	0x03, 0x50
        /*002a*/ 	.short	0x0000


	//----- nvinfo : EIATTR_MAXREG_COUNT
	.align		4
        /*002c*/ 	.byte	0x03, 0x1b
        /*002e*/ 	.short	0x00ff


	//----- nvinfo : EIATTR_MERCURY_ISA_VERSION
	.align		4
        /*0030*/ 	.byte	0x03, 0x5f
        /*0032*/ 	.short	0x0101


	//----- nvinfo : EIATTR_VRC_CTA_INIT_COUNT
	.align		4
        /*0034*/ 	.byte	0x02, 0x4a
	.zero		1
	.zero		1


	//----- nvinfo : EIATTR_EXIT_INSTR_OFFSETS
	.align		4
        /*0038*/ 	.byte	0x04, 0x1c
        /*003a*/ 	.short	(.L_22 - .L_21)


	//   ....[0]....
.L_21:
        /*003c*/ 	.word	0x000016a0


	//----- nvinfo : EIATTR_CRS_STACK_SIZE
	.align		4
.L_22:
        /*0040*/ 	.byte	0x04, 0x1e
        /*0042*/ 	.short	(.L_24 - .L_23)
.L_23:
        /*0044*/ 	.word	0x00000000


	//----- nvinfo : EIATTR_CBANK_PARAM_SIZE
	.align		4
.L_24:
        /*0048*/ 	.byte	0x03, 0x19
        /*004a*/ 	.short	0x0010


	//----- nvinfo : EIATTR_PARAM_CBANK
	.align		4
        /*004c*/ 	.byte	0x04, 0x0a
        /*004e*/ 	.short	(.L_26 - .L_25)
	.align		4
.L_25:
        /*0050*/ 	.word	index@(.nv.constant0._Z15gpu_monte_carloPdP17curandStateXORWOW)
        /*0054*/ 	.short	0x0380
        /*0056*/ 	.short	0x0010


	//----- nvinfo : EIATTR_SW_WAR
	.align		4
.L_26:
        /*0058*/ 	.byte	0x04, 0x36
        /*005a*/ 	.short	(.L_28 - .L_27)
.L_27:
        /*005c*/ 	.word	0x00000008
.L_28:


//--------------------- .nv.callgraph             --------------------------
	.section	.nv.callgraph,"",@"SHT_CUDA_CALLGRAPH"
	.align	4
	.sectionentsize	8
	.align		4
        /*0000*/ 	.word	0x00000000
	.align		4
        /*0004*/ 	.word	0xffffffff
	.align		4
        /*0008*/ 	.word	0x00000000
	.align		4
        /*000c*/ 	.word	0xfffffffe
	.align		4
        /*0010*/ 	.word	0x00000000
	.align		4
        /*0014*/ 	.word	0xfffffffd
	.align		4
        /*0018*/ 	.word	0x00000000
	.align		4
        /*001c*/ 	.word	0xfffffffc


//--------------------- .nv.constant4             --------------------------
	.section	.nv.constant4,"a",@progbits
	.align	8
	.align		8
.nv.constant4:
        /*0000*/ 	.dword	precalc_xorwow_matrix
	.align		8
        /*0008*/ 	.dword	precalc_xorwow_offset_matrix
	.align		8
        /*0010*/ 	.dword	mrg32k3aM1
	.align		8
        /*0018*/ 	.dword	mrg32k3aM2
	.align		8
        /*0020*/ 	.dword	mrg32k3aM1SubSeq
	.align		8
        /*0028*/ 	.dword	mrg32k3aM2SubSeq
	.align		8
        /*0030*/ 	.dword	mrg32k3aM1Seq
	.align		8
        /*0038*/ 	.dword	mrg32k3aM2Seq


//--------------------- .nv.constant3             --------------------------
	.section	.nv.constant3,"a",@progbits
	.align	8
.nv.constant3:
	.type		__cr_lgamma_table,@object
	.size		__cr_lgamma_table,(.L_8 - __cr_lgamma_table)
__cr_lgamma_table:
        /*0000*/ 	.byte	0x00, 0x00, 0x00, 0x00, 0x00, 0x00, 0x00, 0x00, 0x00, 0x00, 0x00, 0x00, 0x00, 0x00, 0x00, 0x00
        /*0010*/ 	.byte	0xef, 0x39, 0xfa, 0xfe, 0x42, 0x2e, 0xe6, 0x3f, 0x02, 0x20, 0x2a, 0xfa, 0x0b, 0xab, 0xfc, 0x3f
        /*0020*/ 	.byte	0xf9, 0x2c, 0x92, 0x7c, 0xa7, 0x6c, 0x09, 0x40, 0xc9, 0x79, 0x44, 0x3c, 0x64, 0x26, 0x13, 0x40
        /*0030*/ 	.byte	0xca, 0x01, 0xcf, 0x3a, 0x27, 0x51, 0x1a, 0x40, 0x30, 0xcc, 0x2d, 0xf3, 0xe1, 0x0c, 0x21, 0x40
        /*0040*/ 	.byte	0x0d, 0xb7, 0xfc, 0x82, 0x8e, 0x35, 0x25, 0x40
.L_8:


//--------------------- .text._Z15gpu_monte_carloPdP17curandStateXORWOW --------------------------
	.section	.text._Z15gpu_monte_carloPdP17curandStateXORWOW,"ax",@progbits
	.align	128
        .global         _Z15gpu_monte_carloPdP17curandStateXORWOW
        .type           _Z15gpu_monte_carloPdP17curandStateXORWOW,@function
        .size           _Z15gpu_monte_carloPdP17curandStateXORWOW,(.L_x_10 - _Z15gpu_monte_carloPdP17curandStateXORWOW)
        .other          _Z15gpu_monte_carloPdP17curandStateXORWOW,@"STO_CUDA_ENTRY STV_DEFAULT"
_Z15gpu_monte_carloPdP17curandStateXORWOW:
.text._Z15gpu_monte_carloPdP17curandStateXORWOW:
[----:B------:R-:W-:Y:S01]  /*0000*/  LDC R1, c[0x0][0x37c] ;  /* 0x0000df00ff017b82 */ /* 0x000fe20000000800 */
[----:B------:R-:W0:Y:S07]  /*0010*/  S2R R0, SR_TID.X ;  /* 0x0000000000007919 */ /* 0x000e2e0000002100 */
[----:B------:R-:W1:Y:S01]  /*0020*/  LDC.64 R8, c[0x0][0x388] ;  /* 0x0000e200ff087b82 */ /* 0x000e620000000a00 */
[----:B------:R-:W0:Y:S01]  /*0030*/  LDCU UR6, c[0x0][0x360] ;  /* 0x00006c00ff0677ac */ /* 0x000e220008000800 */
[----:B------:R-:W-:Y:S01]  /*0040*/  IMAD.MOV.U32 R10, RZ, RZ, 0x3198c20f ;  /* 0x3198c20fff0a7424 */ /* 0x000fe200078e00ff */
[----:B------:R-:W0:Y:S01]  /*0050*/  S2R R3, SR_CTAID.X ;  /* 0x0000000000037919 */ /* 0x000e220000002500 */
[----:B------:R-:W-:Y:S01]  /*0060*/  IMAD.MOV.U32 R11, RZ, RZ, 0x5efdb30c ;  /* 0x5efdb30cff0b7424 */ /* 0x000fe200078e00ff */
[----:B------:R-:W2:Y:S01]  /*0070*/  LDCU.64 UR4, c[0x0][0x358] ;  /* 0x00006b00ff0477ac */ /* 0x000ea20008000a00 */
[----:B------:R-:W-:Y:S01]  /*0080*/  IMAD.MOV.U32 R12, RZ, RZ, 0x423bb012 ;  /* 0x423bb012ff0c7424 */ /* 0x000fe200078e00ff */
[----:B------:R-:W-:Y:S01]  /*0090*/  BSSY.RECONVERGENT B0, `(.L_x_0) ;  /* 0x00000ea000007945 */ /* 0x000fe20003800200 */
[----:B------:R-:W-:-:S02]  /*00a0*/  IMAD.MOV.U32 R13, RZ, RZ, -0x75bd8fc ;  /* 0xf8a42704ff0d7424 */ /* 0x000fc400078e00ff */
[----:B------:R-:W-:Y:S02]  /*00b0*/  IMAD.MOV.U32 R14, RZ, RZ, -0x23270784 ;  /* 0xdcd8f87cff0e7424 */ /* 0x000fe400078e00ff */
[----:B------:R-:W-:Y:S02]  /*00c0*/  IMAD.MOV.U32 R15, RZ, RZ, 0x57fa2510 ;  /* 0x57fa2510ff0f7424 */ /* 0x000fe400078e00ff */
[----:B------:R-:W-:Y:S02]  /*00d0*/  IMAD.MOV.U32 R5, RZ, RZ, -0x75bd8fc ;  /* 0xf8a42704ff057424 */ /* 0x000fe400078e00ff */
[----:B------:R-:W-:Y:S02]  /*00e0*/  IMAD.MOV.U32 R4, RZ, RZ, 0x423bb012 ;  /* 0x423bb012ff047424 */ /* 0x000fe400078e00ff */
[----:B------:R-:W-:Y:S02]  /*00f0*/  IMAD.MOV.U32 R7, RZ, RZ, 0x57fa2510 ;  /* 0x57fa2510ff077424 */ /* 0x000fe400078e00ff */
[----:B------:R-:W-:-:S02]  /*0100*/  IMAD.MOV.U32 R6, RZ, RZ, -0x23270784 ;  /* 0xdcd8f87cff067424 */ /* 0x000fc400078e00ff */
[----:B0-----:R-:W-:Y:S02]  /*0110*/  IMAD R0, R3, UR6, R0 ;  /* 0x0000000603007c24 */ /* 0x001fe4000f8e0200 */
[----:B------:R-:W-:Y:S02]  /*0120*/  IMAD.MOV.U32 R3, RZ, RZ, 0x5efdb30c ;  /* 0x5efdb30cff037424 */ /* 0x000fe400078e00ff */
[C---:B-1----:R-:W-:Y:S01]  /*0130*/  IMAD.WIDE.U32 R8, R0.reuse, 0x30, R8 ;  /* 0x0000003000087825 */ /* 0x042fe200078e0008 */
[----:B------:R-:W-:-:S04]  /*0140*/  ISETP.NE.AND P0, PT, R0, RZ, PT ;  /* 0x000000ff0000720c */ /* 0x000fc80003f05270 */
[----:B--2---:R0:W-:Y:S04]  /*0150*/  STG.E.64 desc[UR4][R8.64], R10 ;  /* 0x0000000a08007986 */ /* 0x0041e8000c101b04 */
[----:B------:R0:W-:Y:S04]  /*0160*/  STG.E.64 desc[UR4][R8.64+0x8], R12 ;  /* 0x0000080c08007986 */ /* 0x0001e8000c101b04 */
[----:B------:R0:W-:Y:S01]  /*0170*/  STG.E.64 desc[UR4][R8.64+0x10], R14 ;  /* 0x0000100e08007986 */ /* 0x0001e2000c101b04 */
[----:B------:R-:W-:Y:S05]  /*0180*/  @!P0 BRA `(.L_x_1) ;  /* 0x0000000c00688947 */ /* 0x000fea0003800000 */
[----:B------:R-:W-:Y:S02]  /*0190*/  IMAD.MOV.U32 R2, RZ, RZ, RZ ;  /* 0x000000ffff027224 */ /* 0x000fe400078e00ff */
[----:B0-----:R-:W-:Y:S02]  /*01a0*/  IMAD.MOV.U32 R12, RZ, RZ, R0 ;  /* 0x000000ffff0c7224 */ /* 0x001fe400078e0000 */
[----:B------:R-:W-:Y:S02]  /*01b0*/  IMAD.MOV.U32 R13, RZ, RZ, RZ ;  /* 0x000000ffff0d7224 */ /* 0x000fe400078e00ff */
[----:B------:R-:W-:Y:S02]  /*01c0*/  IMAD.MOV.U32 R3, RZ, RZ, 0x5efdb30c ;  /* 0x5efdb30cff037424 */ /* 0x000fe400078e00ff */
[----:B------:R-:W-:Y:S02]  /*01d0*/  IMAD.MOV.U32 R4, RZ, RZ, 0x423bb012 ;  /* 0x423bb012ff047424 */ /* 0x000fe400078e00ff */
[----:B------:R-:W-:-:S02]  /*01e0*/  IMAD.MOV.U32 R5, RZ, RZ, -0x75bd8fc ;  /* 0xf8a42704ff057424 */ /* 0x000fc400078e00ff */
[----:B------:R-:W-:Y:S02]  /*01f0*/  IMAD.MOV.U32 R6, RZ, RZ, -0x23270784 ;  /* 0xdcd8f87cff067424 */ /* 0x000fe400078e00ff */
[----:B------:R-:W-:-:S07]  /*0200*/  IMAD.MOV.U32 R7, RZ, RZ, 0x57fa2510 ;  /* 0x57fa2510ff077424 */ /* 0x000fce00078e00ff */
.L_x_7:
[----:B------:R-:W-:Y:S01]  /*0210*/  LOP3.LUT R8, R12, 0x3, RZ, 0xc0, !PT ;  /* 0x000000030c087812 */ /* 0x000fe200078ec0ff */
[----:B------:R-:W-:Y:S03]  /*0220*/  BSSY.RECONVERGENT B1, `(.L_x_2) ;  /* 0x00000ca000017945 */ /* 0x000fe60003800200 */
[----:B------:R-:W-:-:S04]  /*0230*/  ISETP.NE.U32.AND P0, PT, R8, RZ, PT ;  /* 0x000000ff0800720c */ /* 0x000fc80003f05070 */
[----:B------:R-:W-:-:S13]  /*0240*/  ISETP.NE.AND.EX P0, PT, RZ, RZ, PT, P0 ;  /* 0x000000ffff00720c */ /* 0x000fda0003f05300 */
[----:B0-----:R-:W-:Y:S05]  /*0250*/  @!P0 BRA `(.L_x_3) ;  /* 0x0000000c00188947 */ /* 0x001fea0003800000 */
[----:B------:R-:W0:Y:S01]  /*0260*/  LDC.64 R8, c[0x4][RZ] ;  /* 0x01000000ff087b82 */ /* 0x000e220000000a00 */
[----:B------:R-:W-:Y:S02]  /*0270*/  IMAD.MOV.U32 R14, RZ, RZ, RZ ;  /* 0x000000ffff0e7224 */ /* 0x000fe400078e00ff */
[----:B0-----:R-:W-:-:S07]  /*0280*/  IMAD.WIDE.U32 R8, R2, 0xc80, R8 ;  /* 0x00000c8002087825 */ /* 0x001fce00078e0008 */
.L_x_6:
[----:B------:R-:W-:Y:S01]  /*0290*/  IMAD.MOV.U32 R15, RZ, RZ, RZ ;  /* 0x000000ffff0f7224 */ /* 0x000fe200078e00ff */
[----:B0-----:R-:W-:Y:S02]  /*02a0*/  CS2R R6, SRZ ;  /* 0x0000000000067805 */ /* 0x001fe4000001ff00 */
[----:B------:R-:W-:Y:S01]  /*02b0*/  CS2R R4, SRZ ;  /* 0x0000000000047805 */ /* 0x000fe2000001ff00 */
[----:B------:R-:W-:-:S07]  /*02c0*/  IMAD.MOV.U32 R3, RZ, RZ, RZ ;  /* 0x000000ffff037224 */ /* 0x000fce00078e00ff */
.L_x_5:
[----:B------:R-:W0:Y:S02]  /*02d0*/  LDC.64 R10, c[0x0][0x388] ;  /* 0x0000e200ff0a7b82 */ /* 0x000e240000000a00 */
[----:B0-----:R-:W-:-:S04]  /*02e0*/  IMAD.WIDE.U32 R10, R0, 0x30, R10 ;  /* 0x00000030000a7825 */ /* 0x001fc800078e000a */
[----:B------:R-:W-:-:S05]  /*02f0*/  IMAD.WIDE.U32 R10, R15, 0x4, R10 ;  /* 0x000000040f0a7825 */ /* 0x000fca00078e000a */
[----:B------:R0:W5:Y:S01]  /*0300*/  LDG.E R16, desc[UR4][R10.64+0x4] ;  /* 0x000004040a107981 */ /* 0x000162000c1e1900 */
[----:B------:R-:W-:-:S07]  /*0310*/  IMAD.MOV.U32 R17, RZ, RZ, RZ ;  /* 0x000000ffff117224 */ /* 0x000fce00078e00ff */
.L_x_4:
[----:B-----5:R-:W-:Y:S01]  /*0320*/  SHF.R.U32.HI R23, RZ, R17, R16 ;  /* 0x00000011ff177219 */ /* 0x020fe20000011610 */
[----:B0-----:R-:W-:-:S03]  /*0330*/  IMAD.SHL.U32 R10, R15, 0x20, RZ ;  /* 0x000000200f0a7824 */ /* 0x001fc600078e00ff */
[----:B------:R-:W-:Y:S01]  /*0340*/  LOP3.LUT R11, R23, 0x1, RZ, 0xc0, !PT ;  /* 0x00000001170b7812 */ /* 0x000fe200078ec0ff */
[----:B------:R-:W-:-:S03]  /*0350*/  IMAD.IADD R10, R10, 0x1, R17 ;  /* 0x000000010a0a7824 */ /* 0x000fc600078e0211 */
[----:B------:R-:W-:Y:S01]  /*0360*/  ISETP.NE.U32.AND P0, PT, R11, 0x1, PT ;  /* 0x000000010b00780c */ /* 0x000fe20003f05070 */
[----:B------:R-:W-:-:S03]  /*0370*/  IMAD R11, R10, 0x5, RZ ;  /* 0x000000050a0b7824 */ /* 0x000fc600078e02ff */
[----:B------:R-:W-:Y:S01]  /*0380*/  R2P PR, R23, 0x7e ;  /* 0x0000007e17007804 */ /* 0x000fe20000000000 */
[----:B------:R-:W-:-:S08]  /*0390*/  IMAD.WIDE.U32 R10, R11, 0x4, R8 ;  /* 0x000000040b0a7825 */ /* 0x000fd000078e0008 */
[----:B------:R-:W2:Y:S04]  /*03a0*/  @!P0 LDG.E R20, desc[UR4][R10.64+0x10] ;  /* 0x000010040a148981 */ /* 0x000ea8000c1e1900 */
[----:B------:R-:W3:Y:S04]  /*03b0*/  @P1 LDG.E R22, desc[UR4][R10.64+0x24] ;  /* 0x000024040a161981 */ /* 0x000ee8000c1e1900 */
[----:B------:R-:W4:Y:S04]  /*03c0*/  @P2 LDG.E R24, desc[UR4][R10.64+0x38] ;  /* 0x000038040a182981 */ /* 0x000f28000c1e1900 */
[----:B------:R-:W4:Y:S04]  /*03d0*/  @P3 LDG.E R26, desc[UR4][R10.64+0x4c] ;  /* 0x00004c040a1a3981 */ /* 0x000f28000c1e1900 */
[----:B------:R-:W4:Y:S04]  /*03e0*/  @P4 LDG.E R28, desc[UR4][R10.64+0x60] ;  /* 0x000060040a1c4981 */ /* 0x000f28000c1e1900 */
[----:B------:R-:W4:Y:S04]  /*03f0*/  @!P0 LDG.E R18, desc[UR4][R10.64] ;  /* 0x000000040a128981 */ /* 0x000f28000c1e1900 */
[----:B------:R-:W4:Y:S04]  /*0400*/  @!P0 LDG.E R19, desc[UR4][R10.64+0x4] ;  /* 0x000004040a138981 */ /* 0x000f28000c1e1900 */
[----:B------:R-:W4:Y:S04]  /*0410*/  @P5 LDG.E R21, desc[UR4][R10.64+0x74] ;  /* 0x000074040a155981 */ /* 0x000f28000c1e1900 */
[----:B------:R-:W4:Y:S04]  /*0420*/  @P1 LDG.E R25, desc[UR4][R10.64+0x20] ;  /* 0x000020040a191981 */ /* 0x000f28000c1e1900 */
[----:B------:R-:W4:Y:S01]  /*0430*/  @P3 LDG.E R27, desc[UR4][R10.64+0x48] ;  /* 0x000048040a1b3981 */ /* 0x000f22000c1e1900 */
[----:B--2---:R-:W-:-:S03]  /*0440*/  @!P0 LOP3.LUT R7, R7, R20, RZ, 0x3c, !PT ;  /* 0x0000001407078212 */ /* 0x004fc600078e3cff */
[----:B------:R-:W2:Y:S01]  /*0450*/  @P1 LDG.E R20, desc[UR4][R10.64+0x14] ;  /* 0x000014040a141981 */ /* 0x000ea2000c1e1900 */
[----:B---3--:R-:W-:-:S03]  /*0460*/  @P1 LOP3.LUT R7, R7, R22, RZ, 0x3c, !PT ;  /* 0x0000001607071212 */ /* 0x008fc600078e3cff */
[----:B------:R-:W3:Y:S01]  /*0470*/  @P1 LDG.E R22, desc[UR4][R10.64+0x1c] ;  /* 0x00001c040a161981 */ /* 0x000ee2000c1e1900 */
[----:B----4-:R-:W-:-:S03]  /*0480*/  @P2 LOP3.LUT R7, R7, R24, RZ, 0x3c, !PT ;  /* 0x0000001807072212 */ /* 0x010fc600078e3cff */
[----:B------:R-:W4:Y:S01]  /*0490*/  @P2 LDG.E R24, desc[UR4][R10.64+0x28] ;  /* 0x000028040a182981 */ /* 0x000f22000c1e1900 */
[----:B------:R-:W-:-:S03]  /*04a0*/  @P3 LOP3.LUT R7, R7, R26, RZ, 0x3c, !PT ;  /* 0x0000001a07073212 */ /* 0x000fc600078e3cff */
[----:B------:R-:W3:Y:S01]  /*04b0*/  @P6 LDG.E R26, desc[UR4][R10.64+0x88] ;  /* 0x000088040a1a6981 */ /* 0x000ee2000c1e1900 */
[----:B------:R-:W-:Y:S02]  /*04c0*/  @P4 LOP3.LUT R7, R7, R28, RZ, 0x3c, !PT ;  /* 0x0000001c07074212 */ /* 0x000fe400078e3cff */
[----:B------:R-:W-:Y:S02]  /*04d0*/  @!P0 LOP3.LUT R3, R3, R18, RZ, 0x3c, !PT ;  /* 0x0000001203038212 */ /* 0x000fe400078e3cff */
[----:B------:R-:W3:Y:S01]  /*04e0*/  @!P0 LDG.E R18, desc[UR4][R10.64+0x8] ;  /* 0x000008040a128981 */ /* 0x000ee2000c1e1900 */
[----:B------:R-:W-:-:S03]  /*04f0*/  @!P0 LOP3.LUT R4, R4, R19, RZ, 0x3c, !PT ;  /* 0x0000001304048212 */ /* 0x000fc600078e3cff */
[----:B------:R-:W3:Y:S01]  /*0500*/  @!P0 LDG.E R19, desc[UR4][R10.64+0xc] ;  /* 0x00000c040a138981 */ /* 0x000ee2000c1e1900 */
[----:B------:R-:W-:-:S03]  /*0510*/  @P5 LOP3.LUT R7, R7, R21, RZ, 0x3c, !PT ;  /* 0x0000001507075212 */ /* 0x000fc600078e3cff */
[----:B------:R-:W3:Y:S01]  /*0520*/  @P1 LDG.E R21, desc[UR4][R10.64+0x18] ;  /* 0x000018040a151981 */ /* 0x000ee2000c1e1900 */
[----:B--2---:R-:W-:-:S03]  /*0530*/  @P1 LOP3.LUT R3, R3, R20, RZ, 0x3c, !PT ;  /* 0x0000001403031212 */ /* 0x004fc600078e3cff */
[----:B------:R-:W2:Y:S01]  /*0540*/  @P3 LDG.E R20, desc[UR4][R10.64+0x3c] ;  /* 0x00003c040a143981 */ /* 0x000ea2000c1e1900 */
[----:B----4-:R-:W-:-:S03]  /*0550*/  @P2 LOP3.LUT R3, R3, R24, RZ, 0x3c, !PT ;  /* 0x0000001803032212 */ /* 0x010fc600078e3cff */
[----:B------:R-:W4:Y:S01]  /*0560*/  @P4 LDG.E R24, desc[UR4][R10.64+0x50] ;  /* 0x000050040a184981 */ /* 0x000f22000c1e1900 */
[----:B---3--:R-:W-:-:S03]  /*0570*/  @!P0 LOP3.LUT R5, R5, R18, RZ, 0x3c, !PT ;  /* 0x0000001205058212 */ /* 0x008fc600078e3cff */
[----:B------:R-:W3:Y:S01]  /*0580*/  @P2 LDG.E R18, desc[UR4][R10.64+0x30] ;  /* 0x000030040a122981 */ /* 0x000ee2000c1e1900 */
[----:B------:R-:W-:-:S03]  /*0590*/  @!P0 LOP3.LUT R6, R6, R19, RZ, 0x3c, !PT ;  /* 0x0000001306068212 */ /* 0x000fc600078e3cff */
[----:B------:R-:W3:Y:S01]  /*05a0*/  @P2 LDG.E R19, desc[UR4][R10.64+0x2c] ;  /* 0x00002c040a132981 */ /* 0x000ee2000c1e1900 */
[----:B------:R-:W-:-:S03]  /*05b0*/  @P1 LOP3.LUT R4, R4, R21, RZ, 0x3c, !PT ;  /* 0x0000001504041212 */ /* 0x000fc600078e3cff */
[----:B------:R-:W3:Y:S01]  /*05c0*/  @P2 LDG.E R21, desc[UR4][R10.64+0x34] ;  /* 0x000034040a152981 */ /* 0x000ee2000c1e1900 */
[----:B------:R-:W-:Y:S02]  /*05d0*/  @P1 LOP3.LUT R5, R5, R22, RZ, 0x3c, !PT ;  /* 0x0000001605051212 */ /* 0x000fe400078e3cff */
[----:B------:R-:W-:Y:S01]  /*05e0*/  @P1 LOP3.LUT R6, R6, R25, RZ, 0x3c, !PT ;  /* 0x0000001906061212 */ /* 0x000fe200078e3cff */
[----:B------:R-:W3:Y:S04]  /*05f0*/  @P3 LDG.E R22, desc[UR4][R10.64+0x44] ;  /* 0x000044040a163981 */ /* 0x000ee8000c1e1900 */
[----:B------:R-:W3:Y:S01]  /*0600*/  @P3 LDG.E R25, desc[UR4][R10.64+0x40] ;  /* 0x000040040a193981 */ /* 0x000ee2000c1e1900 */
[----:B--2---:R-:W-:-:S03]  /*0610*/  @P3 LOP3.LUT R3, R3, R20, RZ, 0x3c, !PT ;  /* 0x0000001403033212 */ /* 0x004fc600078e3cff */
[----:B------:R-:W2:Y:S01]  /*0620*/  @P5 LDG.E R20, desc[UR4][R10.64+0x64] ;  /* 0x000064040a145981 */ /* 0x000ea2000c1e1900 */
[----:B----4-:R-:W-:-:S03]  /*0630*/  @P4 LOP3.LUT R3, R3, R24, RZ, 0x3c, !PT ;  /* 0x0000001803034212 */ /* 0x010fc600078e3cff */
[----:B------:R-:W4:Y:S01]  /*0640*/  @P6 LDG.E R24, desc[UR4][R10.64+0x78] ;  /* 0x000078040a186981 */ /* 0x000f22000c1e1900 */
[----:B---3--:R-:W-:-:S03]  /*0650*/  @P2 LOP3.LUT R5, R5, R18, RZ, 0x3c, !PT ;  /* 0x0000001205052212 */ /* 0x008fc600078e3cff */
[----:B------:R-:W3:Y:S01]  /*0660*/  @P4 LDG.E R18, desc[UR4][R10.64+0x58] ;  /* 0x000058040a124981 */ /* 0x000ee2000c1e1900 */
[----:B------:R-:W-:-:S03]  /*0670*/  @P2 LOP3.LUT R4, R4, R19, RZ, 0x3c, !PT ;  /* 0x0000001304042212 */ /* 0x000fc600078e3cff */
[----:B------:R-:W3:Y:S01]  /*0680*/  @P4 LDG.E R19, desc[UR4][R10.64+0x54] ;  /* 0x000054040a134981 */ /* 0x000ee2000c1e1900 */
[----:B------:R-:W-:-:S03]  /*0690*/  @P2 LOP3.LUT R6, R6, R21, RZ, 0x3c, !PT ;  /* 0x0000001506062212 */ /* 0x000fc600078e3cff */
[----:B------:R-:W3:Y:S01]  /*06a0*/  @P4 LDG.E R21, desc[UR4][R10.64+0x5c] ;  /* 0x00005c040a154981 */ /* 0x000ee2000c1e1900 */
[----:B------:R-:W-:Y:S02]  /*06b0*/  @P3 LOP3.LUT R5, R5, R22, RZ, 0x3c, !PT ;  /* 0x0000001605053212 */ /* 0x000fe400078e3cff */
[----:B------:R-:W-:Y:S01]  /*06c0*/  @P3 LOP3.LUT R6, R6, R27, RZ, 0x3c, !PT ;  /* 0x0000001b06063212 */ /* 0x000fe200078e3cff */
[----:B------:R-:W3:Y:S01]  /*06d0*/  @P5 LDG.E R22, desc[UR4][R10.64+0x6c] ;  /* 0x00006c040a165981 */ /* 0x000ee2000c1e1900 */
[----:B------:R-:W-:-:S03]  /*06e0*/  @P3 LOP3.LUT R4, R4, R25, RZ, 0x3c, !PT ;  /* 0x0000001904043212 */ /* 0x000fc600078e3cff */
[----:B------:R-:W3:Y:S04]  /*06f0*/  @P5 LDG.E R25, desc[UR4][R10.64+0x68] ;  /* 0x000068040a195981 */ /* 0x000ee8000c1e1900 */
[----:B------:R-:W3:Y:S01]  /*0700*/  @P5 LDG.E R27, desc[UR4][R10.64+0x70] ;  /* 0x000070040a1b5981 */ /* 0x000ee2000c1e1900 */
[----:B------:R-:W-:Y:S02]  /*0710*/  LOP3.LUT P0, RZ, R23, 0x80, RZ, 0xc0, !PT ;  /* 0x0000008017ff7812 */ /* 0x000fe4000780c0ff */
[----:B--2---:R-:W-:-:S11]  /*0720*/  @P5 LOP3.LUT R3, R3, R20, RZ, 0x3c, !PT ;  /* 0x0000001403035212 */ /* 0x004fd600078e3cff */
        /* <DEDUP_REMOVED lines=15> */
[----:B------:R-:W-:Y:S02]  /*0820*/  @P6 LOP3.LUT R7, R7, R26, RZ, 0x3c, !PT ;  /* 0x0000001a07076212 */ /* 0x000fe400078e3cff */
[----:B--2---:R-:W-:Y:S02]  /*0830*/  @P0 LOP3.LUT R3, R3, R20, RZ, 0x3c, !PT ;  /* 0x0000001403030212 */ /* 0x004fe400078e3cff */
[----:B----4-:R-:W-:Y:S02]  /*0840*/  @P0 LOP3.LUT R7, R7, R24, RZ, 0x3c, !PT ;  /* 0x0000001807070212 */ /* 0x010fe400078e3cff */
[----:B---3--:R-:W-:Y:S02]  /*0850*/  @P6 LOP3.LUT R5, R5, R18, RZ, 0x3c, !PT ;  /* 0x0000001205056212 */ /* 0x008fe400078e3cff */
[----:B------:R-:W-:Y:S02]  /*0860*/  @P6 LOP3.LUT R4, R4, R19, RZ, 0x3c, !PT ;  /* 0x0000001304046212 */ /* 0x000fe400078e3cff */
[----:B------:R-:W-:-:S02]  /*0870*/  @P6 LOP3.LUT R6, R6, R21, RZ, 0x3c, !PT ;  /* 0x0000001506066212 */ /* 0x000fc400078e3cff */
[----:B------:R-:W-:Y:S02]  /*0880*/  @P0 LOP3.LUT R5, R5, R22, RZ, 0x3c, !PT ;  /* 0x0000001605050212 */ /* 0x000fe400078e3cff */
[----:B------:R-:W-:Y:S02]  /*0890*/  @P0 LOP3.LUT R4, R4, R25, RZ, 0x3c, !PT ;  /* 0x0000001904040212 */ /* 0x000fe400078e3cff */
[----:B------:R-:W-:Y:S02]  /*08a0*/  @P0 LOP3.LUT R6, R6, R27, RZ, 0x3c, !PT ;  /* 0x0000001b06060212 */ /* 0x000fe400078e3cff */
[----:B------:R-:W-:-:S13]  /*08b0*/  R2P PR, R23.B1, 0x7f ;  /* 0x0000007f17007804 */ /* 0x000fda0000001000 */
[----:B------:R-:W2:Y:S04]  /*08c0*/  @P0 LDG.E R18, desc[UR4][R10.64+0xa0] ;  /* 0x0000a0040a120981 */ /* 0x000ea8000c1e1900 */
[----:B------:R-:W3:Y:S04]  /*08d0*/  @P0 LDG.E R20, desc[UR4][R10.64+0xa8] ;  /* 0x0000a8040a140981 */ /* 0x000ee8000c1e1900 */
[----:B------:R-:W4:Y:S04]  /*08e0*/  @P1 LDG.E R22, desc[UR4][R10.64+0xbc] ;  /* 0x0000bc040a161981 */ /* 0x000f28000c1e1900 */
[----:B------:R-:W4:Y:S04]  /*08f0*/  @P1 LDG.E R24, desc[UR4][R10.64+0xc4] ;  /* 0x0000c4040a181981 */ /* 0x000f28000c1e1900 */
[----:B------:R-:W4:Y:S04]  /*0900*/  @P0 LDG.E R19, desc[UR4][R10.64+0xa4] ;  /* 0x0000a4040a130981 */ /* 0x000f28000c1e1900 */
[----:B------:R-:W4:Y:S04]  /*0910*/  @P0 LDG.E R21, desc[UR4][R10.64+0xac] ;  /* 0x0000ac040a150981 */ /* 0x000f28000c1e1900 */
[----:B------:R-:W4:Y:S04]  /*0920*/  @P1 LDG.E R25, desc[UR4][R10.64+0xb8] ;  /* 0x0000b8040a191981 */ /* 0x000f28000c1e1900 */
[----:B------:R-:W4:Y:S04]  /*0930*/  @P2 LDG.E R26, desc[UR4][R10.64+0xc8] ;  /* 0x0000c8040a1a2981 */ /* 0x000f28000c1e1900 */
[----:B------:R-:W4:Y:S04]  /*0940*/  @P1 LDG.E R27, desc[UR4][R10.64+0xc0] ;  /* 0x0000c0040a1b1981 */ /* 0x000f28000c1e1900 */
[----:B------:R-:W4:Y:S01]  /*0950*/  @P3 LDG.E R28, desc[UR4][R10.64+0xec] ;  /* 0x0000ec040a1c3981 */ /* 0x000f22000c1e1900 */
[----:B--2---:R-:W-:-:S03]  /*0960*/  @P0 LOP3.LUT R3, R3, R18, RZ, 0x3c, !PT ;  /* 0x0000001203030212 */ /* 0x004fc600078e3cff */
[----:B------:R-:W2:Y:S01]  /*0970*/  @P0 LDG.E R18, desc[UR4][R10.64+0xb0] ;  /* 0x0000b0040a120981 */ /* 0x000ea2000c1e1900 */
[----:B---3--:R-:W-:-:S03]  /*0980*/  @P0 LOP3.LUT R5, R5, R20, RZ, 0x3c, !PT ;  /* 0x0000001405050212 */ /* 0x008fc600078e3cff */
[----:B------:R-:W3:Y:S01]  /*0990*/  @P1 LDG.E R20, desc[UR4][R10.64+0xb4] ;  /* 0x0000b4040a141981 */ /* 0x000ee2000c1e1900 */
[----:B----4-:R-:W-:-:S03]  /*09a0*/  @P1 LOP3.LUT R5, R5, R22, RZ, 0x3c, !PT ;  /* 0x0000001605051212 */ /* 0x010fc600078e3cff */
[----:B------:R-:W4:Y:S01]  /*09b0*/  @P2 LDG.E R22, desc[UR4][R10.64+0xd8] ;  /* 0x0000d8040a162981 */ /* 0x000f22000c1e1900 */
[----:B------:R-:W-:-:S03]  /*09c0*/  @P0 LOP3.LUT R4, R4, R19, RZ, 0x3c, !PT ;  /* 0x0000001304040212 */ /* 0x000fc600078e3cff */
[----:B------:R-:W4:Y:S01]  /*09d0*/  @P2 LDG.E R19, desc[UR4][R10.64+0xcc] ;  /* 0x0000cc040a132981 */ /* 0x000f22000c1e1900 */
[----:B------:R-:W-:-:S03]  /*09e0*/  @P0 LOP3.LUT R6, R6, R21, RZ, 0x3c, !PT ;  /* 0x0000001506060212 */ /* 0x000fc600078e3cff */
[----:B------:R-:W4:Y:S01]  /*09f0*/  @P2 LDG.E R21, desc[UR4][R10.64+0xd4] ;  /* 0x0000d4040a152981 */ /* 0x000f22000c1e1900 */
[----:B------:R-:W-:-:S03]  /*0a00*/  @P1 LOP3.LUT R4, R4, R25, RZ, 0x3c, !PT ;  /* 0x0000001904041212 */ /* 0x000fc600078e3cff */
[----:B------:R-:W4:Y:S01]  /*0a10*/  @P3 LDG.E R25, desc[UR4][R10.64+0xe8] ;  /* 0x0000e8040a193981 */ /* 0x000f22000c1e1900 */
[----:B--2---:R-:W-:-:S03]  /*0a20*/  @P0 LOP3.LUT R7, R7, R18, RZ, 0x3c, !PT ;  /* 0x0000001207070212 */ /* 0x004fc600078e3cff */
[----:B------:R-:W2:Y:S01]  /*0a30*/  @P4 LDG.E R18, desc[UR4][R10.64+0xf0] ;  /* 0x0000f0040a124981 */ /* 0x000ea2000c1e1900 */
[----:B------:R-:W-:-:S03]  /*0a40*/  @P1 LOP3.LUT R7, R7, R24, RZ, 0x3c, !PT ;  /* 0x0000001807071212 */ /* 0x000fc600078e3cff */
[----:B------:R-:W2:Y:S01]  /*0a50*/  @P3 LDG.E R24, desc[UR4][R10.64+0xdc] ;  /* 0x0000dc040a183981 */ /* 0x000ea2000c1e1900 */
[----:B---3--:R-:W-:-:S03]  /*0a60*/  @P1 LOP3.LUT R3, R3, R20, RZ, 0x3c, !PT ;  /* 0x0000001403031212 */ /* 0x008fc600078e3cff */
[----:B------:R-:W3:Y:S01]  /*0a70*/  @P2 LDG.E R20, desc[UR4][R10.64+0xd0] ;  /* 0x0000d0040a142981 */ /* 0x000ee2000c1e1900 */
[----:B------:R-:W-:Y:S02]  /*0a80*/  LOP3.LUT P0, RZ, R23, 0x8000, RZ, 0xc0, !PT ;  /* 0x0000800017ff7812 */ /* 0x000fe4000780c0ff */
[----:B------:R-:W-:Y:S01]  /*0a90*/  @P2 LOP3.LUT R3, R3, R26, RZ, 0x3c, !PT ;  /* 0x0000001a03032212 */ /* 0x000fe200078e3cff */
[----:B------:R-:W3:Y:S04]  /*0aa0*/  @P3 LDG.E R23, desc[UR4][R10.64+0xe0] ;  /* 0x0000e0040a173981 */ /* 0x000ee8000c1e1900 */
[----:B------:R-:W3:Y:S01]  /*0ab0*/  @P3 LDG.E R26, desc[UR4][R10.64+0xe4] ;  /* 0x0000e4040a1a3981 */ /* 0x000ee2000c1e1900 */
[----:B------:R-:W-:Y:S02]  /*0ac0*/  @P1 LOP3.LUT R6, R6, R27, RZ, 0x3c, !PT ;  /* 0x0000001b06061212 */ /* 0x000fe400078e3cff */
[----:B----4-:R-:W-:-:S02]  /*0ad0*/  @P2 LOP3.LUT R7, R7, R22, RZ, 0x3c, !PT ;  /* 0x0000001607072212 */ /* 0x010fc400078e3cff */
[----:B------:R-:W4:Y:S01]  /*0ae0*/  @P4 LDG.E R22, desc[UR4][R10.64+0x100] ;  /* 0x000100040a164981 */ /* 0x000f22000c1e1900 */
[----:B------:R-:W-:Y:S02]  /*0af0*/  @P2 LOP3.LUT R4, R4, R19, RZ, 0x3c, !PT ;  /* 0x0000001304042212 */ /* 0x000fe400078e3cff */
[----:B------:R-:W-:Y:S01]  /*0b00*/  @P2 LOP3.LUT R6, R6, R21, RZ, 0x3c, !PT ;  /* 0x0000001506062212 */ /* 0x000fe200078e3cff */
[----:B------:R-:W4:Y:S04]  /*0b10*/  @P4 LDG.E R19, desc[UR4][R10.64+0xf4] ;  /* 0x0000f4040a134981 */ /* 0x000f28000c1e1900 */
[----:B------:R-:W4:Y:S01]  /*0b20*/  @P4 LDG.E R21, desc[UR4][R10.64+0xfc] ;  /* 0x0000fc040a154981 */ /* 0x000f22000c1e1900 */
[----:B------:R-:W-:-:S03]  /*0b30*/  @P3 LOP3.LUT R6, R6, R25, RZ, 0x3c, !PT ;  /* 0x0000001906063212 */ /* 0x000fc600078e3cff */
[----:B------:R-:W4:Y:S01]  /*0b40*/  @P5 LDG.E R25, desc[UR4][R10.64+0x110] ;  /* 0x000110040a195981 */ /* 0x000f22000c1e1900 */
[----:B--2---:R-:W-:-:S03]  /*0b50*/  @P3 LOP3.LUT R3, R3, R24, RZ, 0x3c, !PT ;  /* 0x0000001803033212 */ /* 0x004fc600078e3cff */
[----:B------:R-:W2:Y:S01]  /*0b60*/  @P5 LDG.E R24, desc[UR4][R10.64+0x104] ;  /* 0x000104040a185981 */ /* 0x000ea2000c1e1900 */
[----:B---3--:R-:W-:Y:S02]  /*0b70*/  @P2 LOP3.LUT R5, R5, R20, RZ, 0x3c, !PT ;  /* 0x0000001405052212 */ /* 0x008fe400078e3cff */
[----:B------:R-:W-:Y:S01]  /*0b80*/  @P4 LOP3.LUT R3, R3, R18, RZ, 0x3c, !PT ;  /* 0x0000001203034212 */ /* 0x000fe200078e3cff */
[----:B------:R-:W3:Y:S01]  /*0b90*/  @P4 LDG.E R20, desc[UR4][R10.64+0xf8] ;  /* 0x0000f8040a144981 */ /* 0x000ee2000c1e1900 */
[----:B------:R-:W-:-:S03]  /*0ba0*/  @P3 LOP3.LUT R4, R4, R23, RZ, 0x3c, !PT ;  /* 0x0000001704043212 */ /* 0x000fc600078e3cff */
[----:B------:R-:W3:Y:S01]  /*0bb0*/  @P5 LDG.E R18, desc[UR4][R10.64+0x114] ;  /* 0x000114040a125981 */ /* 0x000ee2000c1e1900 */
[----:B------:R-:W-:-:S03]  /*0bc0*/  @P3 LOP3.LUT R5, R5, R26, RZ, 0x3c, !PT ;  /* 0x0000001a05053212 */ /* 0x000fc600078e3cff */
[----:B------:R-:W3:Y:S04]  /*0bd0*/  @P5 LDG.E R23, desc[UR4][R10.64+0x108] ;  /* 0x000108040a175981 */ /* 0x000ee8000c1e1900 */
[----:B------:R-:W3:Y:S01]  /*0be0*/  @P5 LDG.E R26, desc[UR4][R10.64+0x10c] ;  /* 0x00010c040a1a5981 */ /* 0x000ee2000c1e1900 */
[----:B------:R-:W-:Y:S02]  /*0bf0*/  @P3 LOP3.LUT R7, R7, R28, RZ, 0x3c, !PT ;  /* 0x0000001c07073212 */ /* 0x000fe400078e3cff */
[----:B----4-:R-:W-:Y:S01]  /*0c00*/  @P4 LOP3.LUT R4, R4, R19, RZ, 0x3c, !PT ;  /* 0x0000001304044212 */ /* 0x010fe200078e3cff */
[----:B------:R-:W4:Y:S01]  /*0c10*/  @P0 LDG.E R28, desc[UR4][R10.64+0x13c] ;  /* 0x00013c040a1c0981 */ /* 0x000f22000c1e1900 */
[----:B------:R-:W-:Y:S02]  /*0c20*/  @P4 LOP3.LUT R7, R7, R22, RZ, 0x3c, !PT ;  /* 0x0000001607074212 */ /* 0x000fe400078e3cff */
[----:B------:R-:W-:Y:S01]  /*0c30*/  @P4 LOP3.LUT R6, R6, R21, RZ, 0x3c, !PT ;  /* 0x0000001506064212 */ /* 0x000fe200078e3cff */
[----:B------:R-:W4:Y:S04]  /*0c40*/  @P6 LDG.E R19, desc[UR4][R10.64+0x11c] ;  /* 0x00011c040a136981 */ /* 0x000f28000c1e1900 */
[----:B------:R-:W4:Y:S01]  /*0c50*/  @P6 LDG.E R22, desc[UR4][R10.64+0x120] ;  /* 0x000120040a166981 */ /* 0x000f22000c1e1900 */
[----:B------:R-:W-:-:S03]  /*0c60*/  @P5 LOP3.LUT R6, R6, R25, RZ, 0x3c, !PT ;  /* 0x0000001906065212 */ /* 0x000fc600078e3cff */
[----:B------:R-:W4:Y:S04]  /*0c70*/  @P6 LDG.E R21, desc[UR4][R10.64+0x124] ;  /* 0x000124040a156981 */ /* 0x000f28000c1e1900 */
[----:B------:R-:W4:Y:S01]  /*0c80*/  @P0 LDG.E R25, desc[UR4][R10.64+0x138] ;  /* 0x000138040a190981 */ /* 0x000f22000c1e1900 */
[----:B--2---:R-:W-:-:S03]  /*0c90*/  @P5 LOP3.LUT R3, R3, R24, RZ, 0x3c, !PT ;  /* 0x0000001803035212 */ /* 0x004fc600078e3cff */
[----:B------:R-:W2:Y:S01]  /*0ca0*/  @P0 LDG.E R24, desc[UR4][R10.64+0x12c] ;  /* 0x00012c040a180981 */ /* 0x000ea2000c1e1900 */
[----:B---3--:R-:W-:-:S03]  /*0cb0*/  @P4 LOP3.LUT R5, R5, R20, RZ, 0x3c, !PT ;  /* 0x0000001405054212 */ /* 0x008fc600078e3cff */
[----:B------:R-:W3:Y:S01]  /*0cc0*/  @P6 LDG.E R20, desc[UR4][R10.64+0x118] ;  /* 0x000118040a146981 */ /* 0x000ee2000c1e1900 */
[----:B------:R-:W-:-:S03]  /*0cd0*/  @P5 LOP3.LUT R7, R7, R18, RZ, 0x3c, !PT ;  /* 0x0000001207075212 */ /* 0x000fc600078e3cff */
[----:B------:R-:W2:Y:S01]  /*0ce0*/  @P6 LDG.E R18, desc[UR4][R10.64+0x128] ;  /* 0x000128040a126981 */ /* 0x000ea2000c1e1900 */
[----:B------:R-:W-:-:S03]  /*0cf0*/  @P5 LOP3.LUT R4, R4, R23, RZ, 0x3c, !PT ;  /* 0x0000001704045212 */ /* 0x000fc600078e3cff */
[----:B------:R-:W2:Y:S01]  /*0d00*/  @P0 LDG.E R23, desc[UR4][R10.64+0x130] ;  /* 0x000130040a170981 */ /* 0x000ea2000c1e1900 */
[----:B------:R-:W-:-:S03]  /*0d10*/  @P5 LOP3.LUT R5, R5, R26, RZ, 0x3c, !PT ;  /* 0x0000001a05055212 */ /* 0x000fc600078e3cff */
[----:B------:R-:W2:Y:S01]  /*0d20*/  @P0 LDG.E R26, desc[UR4][R10.64+0x134] ;  /* 0x000134040a1a0981 */ /* 0x000ea2000c1e1900 */
[----:B------:R-:W-:-:S05]  /*0d30*/  VIADD R17, R17, 0x10 ;  /* 0x0000001011117836 */ /* 0x000fca0000000000 */
[----:B------:R-:W-:Y:S02]  /*0d40*/  ISETP.NE.AND P1, PT, R17, 0x20, PT ;  /* 0x000000201100780c */ /* 0x000fe40003f25270 */
[----:B----4-:R-:W-:Y:S02]  /*0d50*/  @P6 LOP3.LUT R4, R4, R19, RZ, 0x3c, !PT ;  /* 0x0000001304046212 */ /* 0x010fe400078e3cff */
[----:B------:R-:W-:Y:S02]  /*0d60*/  @P6 LOP3.LUT R5, R5, R22, RZ, 0x3c, !PT ;  /* 0x0000001605056212 */ /* 0x000fe400078e3cff */
[----:B------:R-:W-:-:S04]  /*0d70*/  @P6 LOP3.LUT R6, R6, R21, RZ, 0x3c, !PT ;  /* 0x0000001506066212 */ /* 0x000fc800078e3cff */
[----:B------:R-:W-:Y:S02]  /*0d80*/  @P0 LOP3.LUT R6, R6, R25, RZ, 0x3c, !PT ;  /* 0x0000001906060212 */ /* 0x000fe400078e3cff */
[----:B---3--:R-:W-:Y:S02]  /*0d90*/  @P6 LOP3.LUT R3, R3, R20, RZ, 0x3c, !PT ;  /* 0x0000001403036212 */ /* 0x008fe400078e3cff */
[----:B--2---:R-:W-:Y:S02]  /*0da0*/  @P6 LOP3.LUT R7, R7, R18, RZ, 0x3c, !PT ;  /* 0x0000001207076212 */ /* 0x004fe400078e3cff */
[----:B------:R-:W-:Y:S02]  /*0db0*/  @P0 LOP3.LUT R3, R3, R24, RZ, 0x3c, !PT ;  /* 0x0000001803030212 */ /* 0x000fe400078e3cff */
[----:B------:R-:W-:Y:S02]  /*0dc0*/  @P0 LOP3.LUT R4, R4, R23, RZ, 0x3c, !PT ;  /* 0x0000001704040212 */ /* 0x000fe400078e3cff */
[----:B------:R-:W-:-:S02]  /*0dd0*/  @P0 LOP3.LUT R7, R7, R28, RZ, 0x3c, !PT ;  /* 0x0000001c07070212 */ /* 0x000fc400078e3cff */
[----:B------:R-:W-:Y:S01]  /*0de0*/  @P0 LOP3.LUT R5, R5, R26, RZ, 0x3c, !PT ;  /* 0x0000001a05050212 */ /* 0x000fe200078e3cff */
[----:B------:R-:W-:Y:S06]  /*0df0*/  @P1 BRA `(.L_x_4) ;  /* 0xfffffff400481947 */ /* 0x000fec000383ffff */
[----:B------:R-:W-:-:S05]  /*0e00*/  VIADD R15, R15, 0x1 ;  /* 0x000000010f0f7836 */ /* 0x000fca0000000000 */
[----:B------:R-:W-:-:S13]  /*0e10*/  ISETP.NE.AND P0, PT, R15, 0x5, PT ;  /* 0x000000050f00780c */ /* 0x000fda0003f05270 */
[----:B------:R-:W-:Y:S05]  /*0e20*/  @P0 BRA `(.L_x_5) ;  /* 0xfffffff400280947 */ /* 0x000fea000383ffff */
[----:B------:R-:W0:Y:S01]  /*0e30*/  LDC.64 R10, c[0x0][0x388] ;  /* 0x0000e200ff0a7b82 */ /* 0x000e220000000a00 */
[----:B------:R-:W-:Y:S01]  /*0e40*/  VIADD R14, R14, 0x1 ;  /* 0x000000010e0e7836 */ /* 0x000fe20000000000 */
[----:B------:R-:W-:-:S04]  /*0e50*/  LOP3.LUT R15, R12, 0x3, RZ, 0xc0, !PT ;  /* 0x000000030c0f7812 */ /* 0x000fc800078ec0ff */
[----:B------:R-:W-:Y:S01]  /*0e60*/  ISETP.GE.U32.AND P0, PT, R14, R15, PT ;  /* 0x0000000f0e00720c */ /* 0x000fe20003f06070 */
[----:B0-----:R-:W-:-:S05]  /*0e70*/  IMAD.WIDE.U32 R10, R0, 0x30, R10 ;  /* 0x00000030000a7825 */ /* 0x001fca00078e000a */
[----:B------:R0:W-:Y:S04]  /*0e80*/  STG.E desc[UR4][R10.64+0x4], R3 ;  /* 0x000004030a007986 */ /* 0x0001e8000c101904 */
[----:B------:R0:W-:Y:S04]  /*0e90*/  STG.E.64 desc[UR4][R10.64+0x8], R4 ;  /* 0x000008040a007986 */ /* 0x0001e8000c101b04 */
[----:B------:R0:W-:Y:S01]  /*0ea0*/  STG.E.64 desc[UR4][R10.64+0x10], R6 ;  /* 0x000010060a007986 */ /* 0x0001e2000c101b04 */
[----:B------:R-:W-:Y:S05]  /*0eb0*/  @!P0 BRA `(.L_x_6) ;  /* 0xfffffff000f48947 */ /* 0x000fea000383ffff */
.L_x_3:
[----:B------:R-:W-:Y:S05]  /*0ec0*/  BSYNC.RECONVERGENT B1 ;  /* 0x0000000000017941 */ /* 0x000fea0003800200 */
.L_x_2:
[----:B------:R-:W-:Y:S01]  /*0ed0*/  ISETP.GT.U32.AND P0, PT, R12, 0x3, PT ;  /* 0x000000030c00780c */ /* 0x000fe20003f04070 */
[----:B------:R-:W-:Y:S01]  /*0ee0*/  VIADD R2, R2, 0x1 ;  /* 0x0000000102027836 */ /* 0x000fe20000000000 */
[--C-:B------:R-:W-:Y:S02]  /*0ef0*/  SHF.R.U64 R12, R12, 0x2, R13.reuse ;  /* 0x000000020c0c7819 */ /* 0x100fe4000000120d */
[----:B------:R-:W-:Y:S02]  /*0f00*/  ISETP.GT.U32.AND.EX P0, PT, R13, RZ, PT, P0 ;  /* 0x000000ff0d00720c */ /* 0x000fe40003f04100 */
[----:B------:R-:W-:-:S11]  /*0f10*/  SHF.R.U32.HI R13, RZ, 0x2, R13 ;  /* 0x00000002ff0d7819 */ /* 0x000fd6000001160d */
[----:B------:R-:W-:Y:S05]  /*0f20*/  @P0 BRA `(.L_x_7) ;  /* 0xfffffff000b80947 */ /* 0x000fea000383ffff */
.L_x_1:
[----:B------:R-:W-:Y:S05]  /*0f30*/  BSYNC.RECONVERGENT B0 ;  /* 0x0000000000007941 */ /* 0x000fea0003800200 */
.L_x_0:
[----:B0-----:R-:W0:Y:S01]  /*0f40*/  LDC.64 R8, c[0x0][0x388] ;  /* 0x0000e200ff087b82 */ /* 0x001e220000000a00 */
[----:B------:R-:W-:Y:S01]  /*0f50*/  IMAD.MOV.U32 R2, RZ, RZ, 0x319e49d4 ;  /* 0x319e49d4ff027424 */ /* 0x000fe200078e00ff */
[----:B------:R-:W-:Y:S01]  /*0f60*/  CS2R R18, SRZ ;  /* 0x0000000000127805 */ /* 0x000fe2000001ff00 */
[----:B0-----:R-:W-:-:S05]  /*0f70*/  IMAD.WIDE.U32 R8, R0, 0x30, R8 ;  /* 0x0000003000087825 */ /* 0x001fca00078e0008 */
[----:B------:R0:W-:Y:S04]  /*0f80*/  STG.E.64 desc[UR4][R8.64+0x18], RZ ;  /* 0x000018ff08007986 */ /* 0x0001e8000c101b04 */
[----:B------:R0:W-:Y:S04]  /*0f90*/  STG.E desc[UR4][R8.64+0x20], RZ ;  /* 0x000020ff08007986 */ /* 0x0001e8000c101904 */
[----:B------:R0:W-:Y:S02]  /*0fa0*/  STG.E.64 desc[UR4][R8.64+0x28], RZ ;  /* 0x000028ff08007986 */ /* 0x0001e4000c101b04 */
.L_x_8:
[----:B------:R-:W-:Y:S01]  /*0fb0*/  SHF.R.U32.HI R10, RZ, 0x2, R3 ;  /* 0x00000002ff0a7819 */ /* 0x000fe20000011603 */
[----:B------:R-:W-:Y:S01]  /*0fc0*/  IMAD.MOV.U32 R24, RZ, RZ, 0x2f800000 ;  /* 0x2f800000ff187424 */ /* 0x000fe200078e00ff */
[----:B------:R-:W-:Y:S02]  /*0fd0*/  SHF.R.U32.HI R13, RZ, 0x2, R4 ;  /* 0x00000002ff0d7819 */ /* 0x000fe40000011604 */
[----:B------:R-:W-:Y:S01]  /*0fe0*/  LOP3.LUT R10, R10, R3, RZ, 0x3c, !PT ;  /* 0x000000030a0a7212 */ /* 0x000fe200078e3cff */
[----:B------:R-:W-:Y:S01]  /*0ff0*/  IMAD.SHL.U32 R3, R7, 0x10, RZ ;  /* 0x0000001007037824 */ /* 0x000fe200078e00ff */
[----:B------:R-:W-:-:S03]  /*1000*/  LOP3.LUT R13, R13, R4, RZ, 0x3c, !PT ;  /* 0x000000040d0d7212 */ /* 0x000fc600078e3cff */
[----:B------:R-:W-:-:S05]  /*1010*/  IMAD.SHL.U32 R11, R10, 0x2, RZ ;  /* 0x000000020a0b7824 */ /* 0x000fca00078e00ff */
[----:B------:R-:W-:Y:S01]  /*1020*/  LOP3.LUT R10, R10, R11, R3, 0x96, !PT ;  /* 0x0000000b0a0a7212 */ /* 0x000fe200078e9603 */
[----:B------:R-:W-:-:S03]  /*1030*/  IMAD.SHL.U32 R3, R13, 0x2, RZ ;  /* 0x000000020d037824 */ /* 0x000fc600078e00ff */
[----:B------:R-:W-:Y:S02]  /*1040*/  LOP3.LUT R11, R10, R7, RZ, 0x3c, !PT ;  /* 0x000000070a0b7212 */ /* 0x000fe400078e3cff */
[----:B------:R-:W-:-:S03]  /*1050*/  SHF.R.U32.HI R10, RZ, 0x2, R5 ;  /* 0x00000002ff0a7819 */ /* 0x000fc60000011605 */
[----:B------:R-:W-:Y:S01]  /*1060*/  IMAD.SHL.U32 R4, R11, 0x10, RZ ;  /* 0x000000100b047824 */ /* 0x000fe200078e00ff */
[----:B------:R-:W-:-:S04]  /*1070*/  LOP3.LUT R10, R10, R5, RZ, 0x3c, !PT ;  /* 0x000000050a0a7212 */ /* 0x000fc800078e3cff */
[----:B------:R-:W-:Y:S02]  /*1080*/  LOP3.LUT R4, R13, R3, R4, 0x96, !PT ;  /* 0x000000030d047212 */ /* 0x000fe400078e9604 */
[----:B------:R-:W-:Y:S02]  /*1090*/  SHF.R.U32.HI R13, RZ, 0x2, R6 ;  /* 0x00000002ff0d7819 */ /* 0x000fe40000011606 */
[----:B------:R-:W-:Y:S01]  /*10a0*/  LOP3.LUT R5, R4, R11, RZ, 0x3c, !PT ;  /* 0x0000000b04057212 */ /* 0x000fe200078e3cff */
[----:B------:R-:W-:Y:S01]  /*10b0*/  IMAD.SHL.U32 R4, R10, 0x2, RZ ;  /* 0x000000020a047824 */ /* 0x000fe200078e00ff */
[----:B------:R-:W-:-:S03]  /*10c0*/  LOP3.LUT R6, R13, R6, RZ, 0x3c, !PT ;  /* 0x000000060d067212 */ /* 0x000fc600078e3cff */
[----:B------:R-:W-:-:S05]  /*10d0*/  IMAD.SHL.U32 R3, R5, 0x10, RZ ;  /* 0x0000001005037824 */ /* 0x000fca00078e00ff */
[----:B------:R-:W-:Y:S02]  /*10e0*/  LOP3.LUT R4, R10, R4, R3, 0x96, !PT ;  /* 0x000000040a047212 */ /* 0x000fe400078e9603 */
[----:B------:R-:W-:Y:S02]  /*10f0*/  SHF.R.U32.HI R10, RZ, 0x2, R7 ;  /* 0x00000002ff0a7819 */ /* 0x000fe40000011607 */
[----:B------:R-:W-:Y:S01]  /*1100*/  LOP3.LUT R13, R4, R5, RZ, 0x3c, !PT ;  /* 0x00000005040d7212 */ /* 0x000fe200078e3cff */
[----:B------:R-:W-:Y:S01]  /*1110*/  IMAD.SHL.U32 R4, R6, 0x2, RZ ;  /* 0x0000000206047824 */ /* 0x000fe200078e00ff */
[----:B------:R-:W-:Y:S01]  /*1120*/  LOP3.LUT R10, R10, R7, RZ, 0x3c, !PT ;  /* 0x000000070a0a7212 */ /* 0x000fe200078e3cff */
[----:B------:R-:W-:Y:S01]  /*1130*/  IMAD.IADD R7, R11, 0x1, R2 ;  /* 0x000000010b077824 */ /* 0x000fe200078e0202 */
[----:B------:R-:W-:Y:S01]  /*1140*/  SHF.R.U32.HI R14, RZ, 0x2, R13 ;  /* 0x00000002ff0e7819 */ /* 0x000fe2000001160d */
[----:B------:R-:W-:-:S03]  /*1150*/  IMAD.SHL.U32 R3, R13, 0x10, RZ ;  /* 0x000000100d037824 */ /* 0x000fc600078e00ff */
[----:B------:R-:W-:Y:S02]  /*1160*/  I2FP.F32.U32 R15, R7 ;  /* 0x00000007000f7245 */ /* 0x000fe40000201000 */
[----:B------:R-:W-:Y:S02]  /*1170*/  LOP3.LUT R4, R6, R4, R3, 0x96, !PT ;  /* 0x0000000406047212 */ /* 0x000fe400078e9603 */
[----:B------:R-:W-:Y:S01]  /*1180*/  SHF.R.U32.HI R6, RZ, 0x2, R11 ;  /* 0x00000002ff067819 */ /* 0x000fe2000001160b */
[----:B------:R-:W-:Y:S01]  /*1190*/  FFMA R15, R15, R24, 1.1641532182693481445e-10 ;  /* 0x2f0000000f0f7423 */ /* 0x000fe20000000018 */
[----:B------:R-:W-:Y:S01]  /*11a0*/  LOP3.LUT R3, R4, R13, RZ, 0x3c, !PT ;  /* 0x0000000d04037212 */ /* 0x000fe200078e3cff */
[----:B------:R-:W-:Y:S01]  /*11b0*/  IMAD.SHL.U32 R4, R10, 0x2, RZ ;  /* 0x000000020a047824 */ /* 0x000fe200078e00ff */
[----:B------:R-:W-:Y:S01]  /*11c0*/  LOP3.LUT R11, R6, R11, RZ, 0x3c, !PT ;  /* 0x0000000b060b7212 */ /* 0x000fe200078e3cff */
[----:B------:R-:W1:Y:S01]  /*11d0*/  F2F.F64.F32 R16, R15 ;  /* 0x0000000f00107310 */ /* 0x000e620000201800 */
[----:B------:R-:W-:Y:S01]  /*11e0*/  SHF.R.U32.HI R6, RZ, 0x2, R5 ;  /* 0x00000002ff067819 */ /* 0x000fe20000011605 */
[----:B------:R-:W-:-:S03]  /*11f0*/  IMAD.SHL.U32 R7, R3, 0x10, RZ ;  /* 0x0000001003077824 */ /* 0x000fc600078e00ff */
[----:B------:R-:W-:Y:S02]  /*1200*/  LOP3.LUT R6, R6, R5, RZ, 0x3c, !PT ;  /* 0x0000000506067212 */ /* 0x000fe400078e3cff */
[----:B------:R-:W-:Y:S01]  /*1210*/  LOP3.LUT R4, R10, R4, R7, 0x96, !PT ;  /* 0x000000040a047212 */ /* 0x000fe200078e9607 */
[----:B------:R-:W-:Y:S01]  /*1220*/  IMAD.SHL.U32 R7, R11, 0x2, RZ ;  /* 0x000000020b077824 */ /* 0x000fe200078e00ff */
[----:B------:R-:W-:Y:S01]  /*1230*/  IADD3 R10, PT, PT, R2, 0x587c5, R5 ;  /* 0x000587c5020a7810 */ /* 0x000fe20007ffe005 */
[----:B------:R-:W-:Y:S01]  /*1240*/  IMAD.SHL.U32 R12, R6, 0x2, RZ ;  /* 0x00000002060c7824 */ /* 0x000fe200078e00ff */
[----:B------:R-:W-:Y:S02]  /*1250*/  LOP3.LUT R4, R4, R3, RZ, 0x3c, !PT ;  /* 0x0000000304047212 */ /* 0x000fe400078e3cff */
[----:B------:R-:W-:Y:S02]  /*1260*/  I2FP.F32.U32 R21, R10 ;  /* 0x0000000a00157245 */ /* 0x000fe40000201000 */
[----:B------:R-:W-:Y:S01]  /*1270*/  IADD3 R5, PT, PT, R2, 0xb0f8a, R13 ;  /* 0x000b0f8a02057810 */ /* 0x000fe20007ffe00d */
[----:B------:R-:W-:Y:S01]  /*1280*/  IMAD.SHL.U32 R10, R4, 0x10, RZ ;  /* 0x00000010040a7824 */ /* 0x000fe200078e00ff */
[----:B------:R-:W-:Y:S01]  /*1290*/  LOP3.LUT R13, R14, R13, RZ, 0x3c, !PT ;  /* 0x0000000d0e0d7212 */ /* 0x000fe200078e3cff */
[----:B------:R-:W-:Y:S01]  /*12a0*/  FFMA R21, R21, R24, 1.1641532182693481445e-10 ;  /* 0x2f00000015157423 */ /* 0x000fe20000000018 */
[----:B------:R-:W-:Y:S01]  /*12b0*/  I2FP.F32.U32 R23, R5 ;  /* 0x0000000500177245 */ /* 0x000fe20000201000 */
[----:B-1----:R-:W-:Y:S01]  /*12c0*/  DMUL R16, R16, 5 ;  /* 0x4014000010107828 */ /* 0x002fe20000000000 */
[----:B------:R-:W-:-:S02]  /*12d0*/  LOP3.LUT R7, R11, R7, R10, 0x96, !PT ;  /* 0x000000070b077212 */ /* 0x000fc400078e960a */
[----:B------:R-:W1:Y:S01]  /*12e0*/  F2F.F64.F32 R10, R21 ;  /* 0x00000015000a7310 */ /* 0x000e620000201800 */
[C---:B------:R-:W-:Y:S01]  /*12f0*/  IADD3 R15, PT, PT, R2.reuse, 0x10974f, R3 ;  /* 0x0010974f020f7810 */ /* 0x040fe20007ffe003 */
[----:B------:R-:W-:Y:S01]  /*1300*/  FFMA R23, R23, R24, 1.1641532182693481445e-10 ;  /* 0x2f00000017177423 */ /* 0x000fe20000000018 */
[----:B------:R-:W-:Y:S02]  /*1310*/  LOP3.LUT R5, R7, R4, RZ, 0x3c, !PT ;  /* 0x0000000407057212 */ /* 0x000fe400078e3cff */
[----:B------:R-:W-:Y:S02]  /*1320*/  I2FP.F32.U32 R15, R15 ;  /* 0x0000000f000f7245 */ /* 0x000fe40000201000 */
[----:B------:R-:W-:Y:S01]  /*1330*/  IADD3 R14, PT, PT, R2, 0x1ba6d9, R5 ;  /* 0x001ba6d9020e7810 */ /* 0x000fe20007ffe005 */
[----:B------:R-:W-:Y:S01]  /*1340*/  IMAD.SHL.U32 R7, R5, 0x10, RZ ;  /* 0x0000001005077824 */ /* 0x000fe200078e00ff */
[----:B------:R-:W2:Y:S01]  /*1350*/  F2F.F64.F32 R22, R23 ;  /* 0x0000001700167310 */ /* 0x000ea20000201800 */
[----:B------:R-:W-:Y:S01]  /*1360*/  FFMA R15, R15, R24, 1.1641532182693481445e-10 ;  /* 0x2f0000000f0f7423 */ /* 0x000fe20000000018 */
[----:B------:R-:W-:-:S02]  /*1370*/  I2FP.F32.U32 R27, R14 ;  /* 0x0000000e001b7245 */ /* 0x000fc40000201000 */
[----:B------:R-:W-:Y:S01]  /*1380*/  LOP3.LUT R6, R6, R12, R7, 0x96, !PT ;  /* 0x0000000c06067212 */ /* 0x000fe200078e9607 */
[----:B------:R-:W-:Y:S01]  /*1390*/  IMAD.SHL.U32 R7, R13, 0x2, RZ ;  /* 0x000000020d077824 */ /* 0x000fe200078e00ff */
[----:B------:R-:W-:Y:S01]  /*13a0*/  IADD3 R12, PT, PT, R2, 0x161f14, R4 ;  /* 0x00161f14020c7810 */ /* 0x000fe20007ffe004 */
[----:B-1----:R-:W-:Y:S01]  /*13b0*/  DMUL R10, R10, 5 ;  /* 0x401400000a0a7828 */ /* 0x002fe20000000000 */
[----:B------:R-:W-:Y:S01]  /*13c0*/  LOP3.LUT R6, R6, R5, RZ, 0x3c, !PT ;  /* 0x0000000506067212 */ /* 0x000fe200078e3cff */
[----:B------:R-:W1:Y:S01]  /*13d0*/  F2F.F64.F32 R20, R15 ;  /* 0x0000000f00147310 */ /* 0x000e620000201800 */
[----:B------:R-:W-:Y:S01]  /*13e0*/  I2FP.F32.U32 R25, R12 ;  /* 0x0000000c00197245 */ /* 0x000fe20000201000 */
[-C--:B------:R-:W-:Y:S01]  /*13f0*/  FFMA R14, R27, R24.reuse, 1.1641532182693481445e-10 ;  /* 0x2f0000001b0e7423 */ /* 0x080fe20000000018 */
[----:B------:R-:W-:Y:S01]  /*1400*/  IADD3 R26, PT, PT, R2, 0x212e9e, R6 ;  /* 0x00212e9e021a7810 */ /* 0x000fe20007ffe006 */
[----:B------:R-:W-:Y:S02]  /*1410*/  IMAD.SHL.U32 R12, R6, 0x10, RZ ;  /* 0x00000010060c7824 */ /* 0x000fe400078e00ff */
[----:B------:R-:W-:Y:S01]  /*1420*/  DFMA R16, R16, 2, R10 ;  /* 0x400000001010782b */ /* 0x000fe2000000000a */
[----:B------:R-:W-:Y:S01]  /*1430*/  FFMA R25, R25, R24, 1.1641532182693481445e-10 ;  /* 0x2f00000019197423 */ /* 0x000fe20000000018 */
[----:B------:R-:W-:Y:S01]  /*1440*/  I2FP.F32.U32 R11, R26 ;  /* 0x0000001a000b7245 */ /* 0x000fe20000201000 */
[----:B------:R-:W3:Y:S01]  /*1450*/  F2F.F64.F32 R14, R14 ;  /* 0x0000000e000e7310 */ /* 0x000ee20000201800 */
[----:B------:R-:W-:Y:S01]  /*1460*/  LOP3.LUT R7, R13, R7, R12, 0x96, !PT ;  /* 0x000000070d077212 */ /* 0x000fe200078e960c */
[----:B--2---:R-:W-:-:S02]  /*1470*/  DMUL R22, R22, 5 ;  /* 0x4014000016167828 */ /* 0x004fc40000000000 */
[----:B------:R-:W-:Y:S01]  /*1480*/  FFMA R26, R11, R24, 1.1641532182693481445e-10 ;  /* 0x2f0000000b1a7423 */ /* 0x000fe20000000018 */
[----:B------:R-:W-:Y:S01]  /*1490*/  LOP3.LUT R7, R7, R6, RZ, 0x3c, !PT ;  /* 0x0000000607077212 */ /* 0x000fe200078e3cff */
[----:B-1----:R-:W-:Y:S02]  /*14a0*/  DMUL R20, R20, 5 ;  /* 0x4014000014147828 */ /* 0x002fe40000000000 */
[----:B------:R-:W1:Y:S01]  /*14b0*/  F2F.F64.F32 R12, R25 ;  /* 0x00000019000c7310 */ /* 0x000e620000201800 */
[C---:B------:R-:W-:Y:S01]  /*14c0*/  IADD3 R10, PT, PT, R2.reuse, 0x26b663, R7 ;  /* 0x0026b663020a7810 */ /* 0x040fe20007ffe007 */
[----:B------:R-:W-:Y:S01]  /*14d0*/  DADD R16, R16, R18 ;  /* 0x0000000010107229 */ /* 0x000fe20000000012 */
[----:B------:R-:W-:Y:S02]  /*14e0*/  VIADD R2, R2, 0x2c3e28 ;  /* 0x002c3e2802027836 */ /* 0x000fe40000000000 */
[----:B------:R-:W-:Y:S01]  /*14f0*/  I2FP.F32.U32 R27, R10 ;  /* 0x0000000a001b7245 */ /* 0x000fe20000201000 */
[----:B------:R-:W-:-:S02]  /*1500*/  DFMA R20, R22, 2, R20 ;  /* 0x400000001614782b */ /* 0x000fc40000000014 */
[----:B------:R-:W2:Y:S01]  /*1510*/  F2F.F64.F32 R10, R26 ;  /* 0x0000001a000a7310 */ /* 0x000ea20000201800 */
[----:B---3--:R-:W-:Y:S01]  /*1520*/  DMUL R14, R14, 5 ;  /* 0x401400000e0e7828 */ /* 0x008fe20000000000 */
[----:B------:R-:W-:Y:S01]  /*1530*/  FFMA R24, R27, R24, 1.1641532182693481445e-10 ;  /* 0x2f0000001b187423 */ /* 0x000fe20000000018 */
[----:B------:R-:W-:-:S03]  /*1540*/  ISETP.NE.AND P0, PT, R2, 0x5cd2fce4, PT ;  /* 0x5cd2fce40200780c */ /* 0x000fc60003f05270 */
[----:B------:R-:W-:Y:S02]  /*1550*/  DADD R16, R16, R20 ;  /* 0x0000000010107229 */ /* 0x000fe40000000014 */
[----:B------:R-:W3:Y:S01]  /*1560*/  F2F.F64.F32 R24, R24 ;  /* 0x0000001800187310 */ /* 0x000ee20000201800 */
[----:B-1----:R-:W-:Y:S02]  /*1570*/  DMUL R12, R12, 5 ;  /* 0x401400000c0c7828 */ /* 0x002fe40000000000 */
[----:B--2---:R-:W-:-:S06]  /*1580*/  DMUL R10, R10, 5 ;  /* 0x401400000a0a7828 */ /* 0x004fcc0000000000 */
[----:B------:R-:W-:Y:S02]  /*1590*/  DFMA R12, R12, 2, R14 ;  /* 0x400000000c0c782b */ /* 0x000fe4000000000e */
[----:B---3--:R-:W-:-:S06]  /*15a0*/  DMUL R14, R24, 5 ;  /* 0x40140000180e7828 */ /* 0x008fcc0000000000 */
[----:B------:R-:W-:Y:S02]  /*15b0*/  DADD R12, R16, R12 ;  /* 0x00000000100c7229 */ /* 0x000fe4000000000c */
[----:B------:R-:W-:-:S08]  /*15c0*/  DFMA R10, R10, 2, R14 ;  /* 0x400000000a0a782b */ /* 0x000fd0000000000e */
[----:B------:R-:W-:Y:S01]  /*15d0*/  DADD R18, R12, R10 ;  /* 0x000000000c127229 */ /* 0x000fe2000000000a */
[----:B------:R-:W-:Y:S10]  /*15e0*/  @P0 BRA `(.L_x_8) ;  /* 0xfffffff800700947 */ /* 0x000ff4000383ffff */
[----:B------:R-:W1:Y:S01]  /*15f0*/  LDCU.64 UR8, c[0x0][0x380] ;  /* 0x00007000ff0877ac */ /* 0x000e620008000a00 */
[----:B------:R-:W-:Y:S01]  /*1600*/  IMAD.MOV.U32 R2, RZ, RZ, 0x5ccd751f ;  /* 0x5ccd751fff027424 */ /* 0x000fe200078e00ff */
[----:B------:R-:W-:Y:S01]  /*1610*/  STG.E.64 desc[UR4][R8.64+0x8], R4 ;  /* 0x0000080408007986 */ /* 0x000fe2000c101b04 */
[----:B------:R-:W-:Y:S01]  /*1620*/  UMOV UR6, 0x9999999a ;  /* 0x9999999a00067882 */ /* 0x000fe20000000000 */
[----:B------:R-:W-:Y:S02]  /*1630*/  UMOV UR7, 0x3f999999 ;  /* 0x3f99999900077882 */ /* 0x000fe40000000000 */
[----:B------:R-:W-:Y:S01]  /*1640*/  STG.E.64 desc[UR4][R8.64+0x10], R6 ;  /* 0x0000100608007986 */ /* 0x000fe2000c101b04 */
[----:B------:R-:W-:-:S03]  /*1650*/  DMUL R18, R18, UR6 ;  /* 0x0000000612127c28 */ /* 0x000fc60008000000 */
[----:B------:R-:W-:Y:S01]  /*1660*/  STG.E.64 desc[UR4][R8.64], R2 ;  /* 0x0000000208007986 */ /* 0x000fe2000c101b04 */
[----:B-1----:R-:W-:-:S04]  /*1670*/  LEA R10, P0, R0, UR8, 0x3 ;  /* 0x00000008000a7c11 */ /* 0x002fc8000f8018ff */
[----:B------:R-:W-:-:S05]  /*1680*/  LEA.HI.X R11, R0, UR9, RZ, 0x3, P0 ;  /* 0x00000009000b7c11 */ /* 0x000fca00080f1cff */
[----:B------:R-:W-:Y:S01]  /*1690*/  STG.E.64 desc[UR4][R10.64], R18 ;  /* 0x000000120a007986 */ /* 0x000fe2000c101b04 */
[----:B------:R-:W-:Y:S05]  /*16a0*/  EXIT ;  /* 0x000000000000794d */ /* 0x000fea0003800000 */
.L_x_9:
[----:B------:R-:W-:-:S00]  /*16b0*/  BRA `(.L_x_9) ;  /* 0xfffffffc00fc7947 */ /* 0x000fc0000383ffff */
[----:B------:R-:W-:-:S00]  /*16c0*/  NOP ;  /* 0x0000000000007918 */ /* 0x000fc00000000000 */
        /* <DEDUP_REMOVED lines=11> */
.L_x_10:


//--------------------- .nv.global.init           --------------------------
	.section	.nv.global.init,"aw",@progbits
	.align	4
.nv.global.init:
	.type		mrg32k3aM1SubSeq,@object
	.size		mrg32k3aM1SubSeq,(mrg32k3aM2SubSeq - mrg32k3aM1SubSeq)
mrg32k3aM1SubSeq:
        /*0000*/ 	.byte	0x0b, 0xcc, 0xee, 0x04, 0x73, 0x29, 0x8b, 0x6f, 0xf6, 0x53, 0x03, 0xf6, 0x23, 0xf6, 0xea, 0xda
        /* <DEDUP_REMOVED lines=125> */
	.type		mrg32k3aM2SubSeq,@object
	.size		mrg32k3aM2SubSeq,(mrg32k3aM1 - mrg32k3aM2SubSeq)
mrg32k3aM2SubSeq:
        /* <DEDUP_REMOVED lines=126> */
	.type		mrg32k3aM1,@object
	.size		mrg32k3aM1,(mrg32k3aM1Seq - mrg32k3aM1)
mrg32k3aM1:
        /* <DEDUP_REMOVED lines=144> */
	.type		mrg32k3aM1Seq,@object
	.size		mrg32k3aM1Seq,(mrg32k3aM2 - mrg32k3aM1Seq)
mrg32k3aM1Seq:
        /* <DEDUP_REMOVED lines=144> */
	.type		mrg32k3aM2,@object
	.size		mrg32k3aM2,(mrg32k3aM2Seq - mrg32k3aM2)
mrg32k3aM2:
        /* <DEDUP_REMOVED lines=144> */
	.type		mrg32k3aM2Seq,@object
	.size		mrg32k3aM2Seq,(precalc_xorwow_matrix - mrg32k3aM2Seq)
mrg32k3aM2Seq:
        /* <DEDUP_REMOVED lines=144> */
	.type		precalc_xorwow_matrix,@object
	.size		precalc_xorwow_matrix,(precalc_xorwow_offset_matrix - precalc_xorwow_matrix)
precalc_xorwow_matrix:
        /* <DEDUP_REMOVED lines=6400> */
	.type		precalc_xorwow_offset_matrix,@object
	.size		precalc_xorwow_offset_matrix,(.L_1 - precalc_xorwow_offset_matrix)
precalc_xorwow_offset_matrix:
        /* <DEDUP_REMOVED lines=6400> */
.L_1:


//--------------------- .nv.shared.reserved.0     --------------------------
	.section	.nv.shared.reserved.0,"aw",@nobits
	.weak		__nv_reservedSMEM_offset_0_alias
	.size		__nv_reservedSMEM_offset_0_alias, 0, 64
	.other		__nv_reservedSMEM_offset_0_alias,@"STO_CUDA_RESERVED_SHARED STV_DEFAULT"
__nv_reservedSMEM_offset_0_alias:
	.zero		0
	.zero		64


//--------------------- .nv.constant0._Z15gpu_monte_carloPdP17curandStateXORWOW --------------------------
	.section	.nv.constant0._Z15gpu_monte_carloPdP17curandStateXORWOW,"a",@progbits
	.sectionflags	@""
	.align	4
.nv.constant0._Z15gpu_monte_carloPdP17curandStateXORWOW:
	.zero		912


//--------------------- SYMBOLS --------------------------

	.type		.nv.reservedSmem.offset0,@object
	.size		.nv.reservedSmem.offset0,0x4
